//
// Generated by NVIDIA NVVM Compiler
//
// Compiler Build ID: CL-36424714
// Cuda compilation tools, release 13.0, V13.0.88
// Based on NVVM 20.0.0
//

.version 9.0
.target sm_100
.address_size 64

	// .globl	_Z15calculateMinMaxPKfS0_PfS1_mm
// sharedMatM has been demoted
// sharedMatm has been demoted
// _ZZ13exclusiveScanPjmE9tempArray has been demoted

.visible .entry _Z15calculateMinMaxPKfS0_PfS1_mm(
	.param .u64 .ptr .align 1 _Z15calculateMinMaxPKfS0_PfS1_mm_param_0,
	.param .u64 .ptr .align 1 _Z15calculateMinMaxPKfS0_PfS1_mm_param_1,
	.param .u64 .ptr .align 1 _Z15calculateMinMaxPKfS0_PfS1_mm_param_2,
	.param .u64 .ptr .align 1 _Z15calculateMinMaxPKfS0_PfS1_mm_param_3,
	.param .u64 _Z15calculateMinMaxPKfS0_PfS1_mm_param_4,
	.param .u64 _Z15calculateMinMaxPKfS0_PfS1_mm_param_5
)
{
	.reg .pred 	%p<37>;
	.reg .b32 	%r<21>;
	.reg .b32 	%f<47>;
	.reg .b64 	%rd<21>;
	// demoted variable
	.shared .align 4 .b8 sharedMatM[4096];
	// demoted variable
	.shared .align 4 .b8 sharedMatm[4096];
	ld.param.u64 	%rd3, [_Z15calculateMinMaxPKfS0_PfS1_mm_param_0];
	ld.param.u64 	%rd4, [_Z15calculateMinMaxPKfS0_PfS1_mm_param_1];
	ld.param.u64 	%rd5, [_Z15calculateMinMaxPKfS0_PfS1_mm_param_2];
	ld.param.u64 	%rd6, [_Z15calculateMinMaxPKfS0_PfS1_mm_param_3];
	ld.param.u64 	%rd8, [_Z15calculateMinMaxPKfS0_PfS1_mm_param_4];
	ld.param.u64 	%rd7, [_Z15calculateMinMaxPKfS0_PfS1_mm_param_5];
	mov.u32 	%r1, %ctaid.x;
	mov.u32 	%r9, %ntid.x;
	mov.u32 	%r10, %tid.x;
	mad.lo.s32 	%r2, %r1, %r9, %r10;
	mov.u32 	%r3, %ctaid.y;
	mov.u32 	%r11, %ntid.y;
	mov.u32 	%r12, %tid.y;
	mad.lo.s32 	%r13, %r3, %r11, %r12;
	shl.b32 	%r14, %r10, 5;
	add.s32 	%r5, %r14, %r12;
	cvt.s64.s32 	%rd10, %r2;
	setp.le.u64 	%p1, %rd7, %rd10;
	cvt.u64.u32 	%rd11, %r13;
	setp.le.u64 	%p2, %rd8, %rd11;
	or.pred  	%p3, %p1, %p2;
	@%p3 bra 	$L__BB0_56;
	cvta.to.global.u64 	%rd12, %rd3;
	cvta.to.global.u64 	%rd13, %rd4;
	cvt.u32.u64 	%r15, %rd7;
	mad.lo.s32 	%r16, %r13, %r15, %r2;
	mul.wide.s32 	%rd14, %r16, 4;
	add.s64 	%rd15, %rd12, %rd14;
	ld.global.f32 	%f23, [%rd15];
	shl.b32 	%r17, %r5, 2;
	mov.u32 	%r18, sharedMatm;
	add.s32 	%r6, %r18, %r17;
	st.shared.f32 	[%r6], %f23;
	add.s64 	%rd16, %rd13, %rd14;
	ld.global.f32 	%f24, [%rd16];
	mov.u32 	%r19, sharedMatM;
	add.s32 	%r7, %r19, %r17;
	st.shared.f32 	[%r7], %f24;
	bar.sync 	0;
	setp.gt.u32 	%p4, %r5, 511;
	@%p4 bra 	$L__BB0_6;
	ld.shared.f32 	%f25, [%r6];
	ld.shared.f32 	%f1, [%r6+2048];
	setp.leu.f32 	%p5, %f25, %f1;
	@%p5 bra 	$L__BB0_4;
	st.shared.f32 	[%r6], %f1;
$L__BB0_4:
	ld.shared.f32 	%f26, [%r7];
	ld.shared.f32 	%f2, [%r7+2048];
	setp.geu.f32 	%p6, %f26, %f2;
	@%p6 bra 	$L__BB0_6;
	st.shared.f32 	[%r7], %f2;
$L__BB0_6:
	bar.sync 	0;
	setp.gt.u32 	%p7, %r5, 255;
	@%p7 bra 	$L__BB0_11;
	ld.shared.f32 	%f27, [%r6];
	ld.shared.f32 	%f3, [%r6+1024];
	setp.leu.f32 	%p8, %f27, %f3;
	@%p8 bra 	$L__BB0_9;
	st.shared.f32 	[%r6], %f3;
$L__BB0_9:
	ld.shared.f32 	%f28, [%r7];
	ld.shared.f32 	%f4, [%r7+1024];
	setp.geu.f32 	%p9, %f28, %f4;
	@%p9 bra 	$L__BB0_11;
	st.shared.f32 	[%r7], %f4;
$L__BB0_11:
	bar.sync 	0;
	setp.gt.u32 	%p10, %r5, 127;
	@%p10 bra 	$L__BB0_16;
	ld.shared.f32 	%f29, [%r6];
	ld.shared.f32 	%f5, [%r6+512];
	setp.leu.f32 	%p11, %f29, %f5;
	@%p11 bra 	$L__BB0_14;
	st.shared.f32 	[%r6], %f5;
$L__BB0_14:
	ld.shared.f32 	%f30, [%r7];
	ld.shared.f32 	%f6, [%r7+512];
	setp.geu.f32 	%p12, %f30, %f6;
	@%p12 bra 	$L__BB0_16;
	st.shared.f32 	[%r7], %f6;
$L__BB0_16:
	bar.sync 	0;
	setp.gt.u32 	%p13, %r5, 63;
	@%p13 bra 	$L__BB0_21;
	ld.shared.f32 	%f31, [%r6];
	ld.shared.f32 	%f7, [%r6+256];
	setp.leu.f32 	%p14, %f31, %f7;
	@%p14 bra 	$L__BB0_19;
	st.shared.f32 	[%r6], %f7;
$L__BB0_19:
	ld.shared.f32 	%f32, [%r7];
	ld.shared.f32 	%f8, [%r7+256];
	setp.geu.f32 	%p15, %f32, %f8;
	@%p15 bra 	$L__BB0_21;
	st.shared.f32 	[%r7], %f8;
$L__BB0_21:
	bar.sync 	0;
	setp.gt.u32 	%p16, %r5, 31;
	@%p16 bra 	$L__BB0_26;
	ld.shared.f32 	%f33, [%r6];
	ld.shared.f32 	%f9, [%r6+128];
	setp.leu.f32 	%p17, %f33, %f9;
	@%p17 bra 	$L__BB0_24;
	st.shared.f32 	[%r6], %f9;
$L__BB0_24:
	ld.shared.f32 	%f34, [%r7];
	ld.shared.f32 	%f10, [%r7+128];
	setp.geu.f32 	%p18, %f34, %f10;
	@%p18 bra 	$L__BB0_26;
	st.shared.f32 	[%r7], %f10;
$L__BB0_26:
	bar.sync 	0;
	setp.gt.u32 	%p19, %r5, 15;
	@%p19 bra 	$L__BB0_31;
	ld.shared.f32 	%f35, [%r6];
	ld.shared.f32 	%f11, [%r6+64];
	setp.leu.f32 	%p20, %f35, %f11;
	@%p20 bra 	$L__BB0_29;
	st.shared.f32 	[%r6], %f11;
$L__BB0_29:
	ld.shared.f32 	%f36, [%r7];
	ld.shared.f32 	%f12, [%r7+64];
	setp.geu.f32 	%p21, %f36, %f12;
	@%p21 bra 	$L__BB0_31;
	st.shared.f32 	[%r7], %f12;
$L__BB0_31:
	bar.sync 	0;
	setp.gt.u32 	%p22, %r5, 7;
	@%p22 bra 	$L__BB0_36;
	ld.shared.f32 	%f37, [%r6];
	ld.shared.f32 	%f13, [%r6+32];
	setp.leu.f32 	%p23, %f37, %f13;
	@%p23 bra 	$L__BB0_34;
	st.shared.f32 	[%r6], %f13;
$L__BB0_34:
	ld.shared.f32 	%f38, [%r7];
	ld.shared.f32 	%f14, [%r7+32];
	setp.geu.f32 	%p24, %f38, %f14;
	@%p24 bra 	$L__BB0_36;
	st.shared.f32 	[%r7], %f14;
$L__BB0_36:
	bar.sync 	0;
	setp.gt.u32 	%p25, %r5, 3;
	@%p25 bra 	$L__BB0_41;
	ld.shared.f32 	%f39, [%r6];
	ld.shared.f32 	%f15, [%r6+16];
	setp.leu.f32 	%p26, %f39, %f15;
	@%p26 bra 	$L__BB0_39;
	st.shared.f32 	[%r6], %f15;
$L__BB0_39:
	ld.shared.f32 	%f40, [%r7];
	ld.shared.f32 	%f16, [%r7+16];
	setp.geu.f32 	%p27, %f40, %f16;
	@%p27 bra 	$L__BB0_41;
	st.shared.f32 	[%r7], %f16;
$L__BB0_41:
	bar.sync 	0;
	setp.gt.u32 	%p28, %r5, 1;
	@%p28 bra 	$L__BB0_46;
	ld.shared.f32 	%f41, [%r6];
	ld.shared.f32 	%f17, [%r6+8];
	setp.leu.f32 	%p29, %f41, %f17;
	@%p29 bra 	$L__BB0_44;
	st.shared.f32 	[%r6], %f17;
$L__BB0_44:
	ld.shared.f32 	%f42, [%r7];
	ld.shared.f32 	%f18, [%r7+8];
	setp.geu.f32 	%p30, %f42, %f18;
	@%p30 bra 	$L__BB0_46;
	st.shared.f32 	[%r7], %f18;
$L__BB0_46:
	bar.sync 	0;
	setp.ne.s32 	%p31, %r5, 0;
	@%p31 bra 	$L__BB0_51;
	ld.shared.f32 	%f43, [%r6];
	ld.shared.f32 	%f19, [sharedMatm+4];
	setp.leu.f32 	%p32, %f43, %f19;
	@%p32 bra 	$L__BB0_49;
	st.shared.f32 	[%r6], %f19;
$L__BB0_49:
	ld.shared.f32 	%f44, [%r7];
	ld.shared.f32 	%f20, [sharedMatM+4];
	setp.geu.f32 	%p33, %f44, %f20;
	@%p33 bra 	$L__BB0_51;
	st.shared.f32 	[%r7], %f20;
$L__BB0_51:
	setp.ne.s32 	%p34, %r5, 0;
	bar.sync 	0;
	@%p34 bra 	$L__BB0_56;
	ld.shared.f32 	%f21, [sharedMatm];
	mov.u32 	%r20, %nctaid.x;
	mad.lo.s32 	%r8, %r3, %r20, %r1;
	cvta.to.global.u64 	%rd17, %rd5;
	mul.wide.u32 	%rd18, %r8, 4;
	add.s64 	%rd1, %rd17, %rd18;
	ld.global.f32 	%f45, [%rd1];
	setp.geu.f32 	%p35, %f21, %f45;
	@%p35 bra 	$L__BB0_54;
	st.global.f32 	[%rd1], %f21;
$L__BB0_54:
	ld.shared.f32 	%f22, [sharedMatM];
	cvta.to.global.u64 	%rd19, %rd6;
	add.s64 	%rd2, %rd19, %rd18;
	ld.global.f32 	%f46, [%rd2];
	setp.leu.f32 	%p36, %f22, %f46;
	@%p36 bra 	$L__BB0_56;
	st.global.f32 	[%rd2], %f22;
$L__BB0_56:
	ret;

}
	// .globl	_Z10histogramaPKfffmmmPj
.visible .entry _Z10histogramaPKfffmmmPj(
	.param .u64 .ptr .align 1 _Z10histogramaPKfffmmmPj_param_0,
	.param .f32 _Z10histogramaPKfffmmmPj_param_1,
	.param .f32 _Z10histogramaPKfffmmmPj_param_2,
	.param .u64 _Z10histogramaPKfffmmmPj_param_3,
	.param .u64 _Z10histogramaPKfffmmmPj_param_4,
	.param .u64 _Z10histogramaPKfffmmmPj_param_5,
	.param .u64 .ptr .align 1 _Z10histogramaPKfffmmmPj_param_6
)
{
	.reg .pred 	%p<4>;
	.reg .b32 	%r<14>;
	.reg .b32 	%f<9>;
	.reg .b64 	%rd<15>;

	ld.param.u64 	%rd1, [_Z10histogramaPKfffmmmPj_param_0];
	ld.param.f32 	%f1, [_Z10histogramaPKfffmmmPj_param_1];
	ld.param.f32 	%f2, [_Z10histogramaPKfffmmmPj_param_2];
	ld.param.u64 	%rd5, [_Z10histogramaPKfffmmmPj_param_3];
	ld.param.u64 	%rd2, [_Z10histogramaPKfffmmmPj_param_4];
	ld.param.u64 	%rd3, [_Z10histogramaPKfffmmmPj_param_5];
	ld.param.u64 	%rd4, [_Z10histogramaPKfffmmmPj_param_6];
	mov.u32 	%r3, %ctaid.x;
	mov.u32 	%r4, %ntid.x;
	mov.u32 	%r5, %tid.x;
	mad.lo.s32 	%r1, %r3, %r4, %r5;
	mov.u32 	%r6, %ctaid.y;
	mov.u32 	%r7, %ntid.y;
	mov.u32 	%r8, %tid.y;
	mad.lo.s32 	%r9, %r6, %r7, %r8;
	cvt.s64.s32 	%rd7, %r1;
	setp.le.u64 	%p1, %rd2, %rd7;
	cvt.u64.u32 	%rd8, %r9;
	setp.le.u64 	%p2, %rd5, %rd8;
	or.pred  	%p3, %p1, %p2;
	@%p3 bra 	$L__BB1_2;
	cvta.to.global.u64 	%rd9, %rd1;
	cvta.to.global.u64 	%rd10, %rd4;
	cvt.u32.u64 	%r10, %rd2;
	mad.lo.s32 	%r11, %r9, %r10, %r1;
	mul.wide.s32 	%rd11, %r11, 4;
	add.s64 	%rd12, %rd9, %rd11;
	ld.global.f32 	%f3, [%rd12];
	sub.f32 	%f4, %f3, %f1;
	sub.f32 	%f5, %f2, %f1;
	div.rn.f32 	%f6, %f4, %f5;
	cvt.rn.f32.u64 	%f7, %rd3;
	mul.f32 	%f8, %f6, %f7;
	cvt.rzi.s32.f32 	%r12, %f8;
	mul.wide.s32 	%rd13, %r12, 4;
	add.s64 	%rd14, %rd10, %rd13;
	atom.global.add.u32 	%r13, [%rd14], 1;
$L__BB1_2:
	ret;

}
	// .globl	_Z13exclusiveScanPjm
.visible .entry _Z13exclusiveScanPjm(
	.param .u64 .ptr .align 1 _Z13exclusiveScanPjm_param_0,
	.param .u64 _Z13exclusiveScanPjm_param_1
)
{
	.reg .pred 	%p<8>;
	.reg .b32 	%r<59>;
	.reg .b64 	%rd<10>;
	// demoted variable
	.shared .align 4 .b8 _ZZ13exclusiveScanPjmE9tempArray[8192];
	ld.param.u64 	%rd4, [_Z13exclusiveScanPjm_param_0];
	ld.param.u64 	%rd3, [_Z13exclusiveScanPjm_param_1];
	cvta.to.global.u64 	%rd5, %rd4;
	mov.u32 	%r17, %ctaid.x;
	mov.u32 	%r18, %ntid.x;
	mov.u32 	%r1, %tid.x;
	mad.lo.s32 	%r19, %r17, %r18, %r1;
	shr.u64 	%rd6, %rd3, 1;
	cvt.u32.u64 	%r54, %rd6;
	mul.wide.s32 	%rd7, %r19, 4;
	add.s64 	%rd1, %rd5, %rd7;
	ld.global.u32 	%r20, [%rd1];
	shl.b32 	%r21, %r1, 2;
	mov.u32 	%r22, _ZZ13exclusiveScanPjmE9tempArray;
	add.s32 	%r3, %r22, %r21;
	st.shared.u32 	[%r3], %r20;
	shl.b64 	%rd8, %rd6, 2;
	add.s64 	%rd2, %rd1, %rd8;
	ld.global.u32 	%r23, [%rd2];
	shl.b32 	%r24, %r54, 2;
	add.s32 	%r4, %r3, %r24;
	st.shared.u32 	[%r4], %r23;
	setp.lt.s32 	%p1, %r54, 1;
	mov.b32 	%r56, 1;
	@%p1 bra 	$L__BB2_5;
	shl.b32 	%r26, %r1, 1;
	or.b32  	%r5, %r26, 1;
	mov.b32 	%r56, 1;
$L__BB2_2:
	bar.sync 	0;
	setp.ge.s32 	%p2, %r1, %r54;
	@%p2 bra 	$L__BB2_4;
	mul.lo.s32 	%r27, %r56, %r5;
	shl.b32 	%r28, %r27, 2;
	add.s32 	%r30, %r22, %r28;
	ld.shared.u32 	%r31, [%r30+-4];
	shl.b32 	%r32, %r56, 2;
	add.s32 	%r33, %r30, %r32;
	ld.shared.u32 	%r34, [%r33+-4];
	add.s32 	%r35, %r34, %r31;
	st.shared.u32 	[%r33+-4], %r35;
$L__BB2_4:
	shl.b32 	%r56, %r56, 1;
	shr.u32 	%r9, %r54, 1;
	setp.gt.u32 	%p3, %r54, 1;
	mov.u32 	%r54, %r9;
	@%p3 bra 	$L__BB2_2;
$L__BB2_5:
	setp.ne.s32 	%p4, %r1, 0;
	@%p4 bra 	$L__BB2_7;
	cvt.u32.u64 	%r36, %rd3;
	shl.b32 	%r37, %r36, 2;
	add.s32 	%r39, %r22, %r37;
	mov.b32 	%r40, 0;
	st.shared.u32 	[%r39+-4], %r40;
$L__BB2_7:
	setp.lt.u64 	%p5, %rd3, 2;
	@%p5 bra 	$L__BB2_12;
	shl.b32 	%r42, %r1, 1;
	or.b32  	%r11, %r42, 1;
	mov.b32 	%r57, 1;
$L__BB2_9:
	shr.s32 	%r56, %r56, 1;
	bar.sync 	0;
	setp.ge.s32 	%p6, %r1, %r57;
	@%p6 bra 	$L__BB2_11;
	mul.lo.s32 	%r43, %r56, %r11;
	shl.b32 	%r44, %r43, 2;
	add.s32 	%r46, %r22, %r44;
	ld.shared.u32 	%r47, [%r46+-4];
	shl.b32 	%r48, %r56, 2;
	add.s32 	%r49, %r46, %r48;
	ld.shared.u32 	%r50, [%r49+-4];
	st.shared.u32 	[%r46+-4], %r50;
	add.s32 	%r51, %r50, %r47;
	st.shared.u32 	[%r49+-4], %r51;
$L__BB2_11:
	shl.b32 	%r57, %r57, 1;
	cvt.s64.s32 	%rd9, %r57;
	setp.gt.u64 	%p7, %rd3, %rd9;
	@%p7 bra 	$L__BB2_9;
$L__BB2_12:
	bar.sync 	0;
	ld.shared.u32 	%r52, [%r3];
	st.global.u32 	[%rd1], %r52;
	ld.shared.u32 	%r53, [%r4];
	st.global.u32 	[%rd2], %r53;
	ret;

}


// ===== COMPILED SASS (sm_100) =====

	.target	sm_100

	.elftype	@"ET_EXEC"


//--------------------- .note.nv.tkinfo           --------------------------
	.section	.note.nv.tkinfo,"",@"SHT_NOTE"
	.sectionflags	@"SHF_NOTE_NV_TKINFO"
	.tkinfo
        /*0018*/ 	.word	0x00000002
        /*0030*/ 	.string	""
        /*0030*/ 	.string	"ptxas"
        /*0030*/ 	.string	"Cuda compilation tools, release 13.0, V13.0.88"
        /*0030*/ 	.string	"Build cuda_13.0.r13.0/compiler.36424714_0"
        /*0030*/ 	.string	"-arch sm_100 -m 64 "



//--------------------- .note.nv.cuinfo           --------------------------
	.section	.note.nv.cuinfo,"",@"SHT_NOTE"
	.sectionflags	@"SHF_NOTE_NV_CUINFO"
        /*0018*/ 	.short	0x0002
        /*001a*/ 	.short	0x0064
        /*001c*/ 	.short	0x0082
	.zero		2


//--------------------- .nv.info                  --------------------------
	.section	.nv.info,"",@"SHT_CUDA_INFO"
	.align	4


	//----- nvinfo : EIATTR_REGCOUNT
	.align		4
        /*0000*/ 	.byte	0x04, 0x2f
        /*0002*/ 	.short	(.L_1 - .L_0)
	.align		4
.L_0:
        /*0004*/ 	.word	index@(_Z15calculateMinMaxPKfS0_PfS1_mm)
        /*0008*/ 	.word	0x0000000c


	//----- nvinfo : EIATTR_FRAME_SIZE
	.align		4
.L_1:
        /*000c*/ 	.byte	0x04, 0x11
        /*000e*/ 	.short	(.L_3 - .L_2)
	.align		4
.L_2:
        /*0010*/ 	.word	index@(_Z15calculateMinMaxPKfS0_PfS1_mm)
        /*0014*/ 	.word	0x00000000


	//----- nvinfo : EIATTR_REGCOUNT
	.align		4
.L_3:
        /*0018*/ 	.byte	0x04, 0x2f
        /*001a*/ 	.short	(.L_5 - .L_4)
	.align		4
.L_4:
        /*001c*/ 	.word	index@(_Z10histogramaPKfffmmmPj)
        /*0020*/ 	.word	0x0000000f


	//----- nvinfo : EIATTR_FRAME_SIZE
	.align		4
.L_5:
        /*0024*/ 	.byte	0x04, 0x11
        /*0026*/ 	.short	(.L_7 - .L_6)
	.align		4
.L_6:
        /*0028*/ 	.word	index@($__internal_0_$__cuda_sm3x_div_rn_noftz_f32_slowpath)
        /*002c*/ 	.word	0x00000000


	//----- nvinfo : EIATTR_FRAME_SIZE
	.align		4
.L_7:
        /*0030*/ 	.byte	0x04, 0x11
        /*0032*/ 	.short	(.L_9 - .L_8)
	.align		4
.L_8:
        /*0034*/ 	.word	index@(_Z10histogramaPKfffmmmPj)
        /*0038*/ 	.word	0x00000000


	//----- nvinfo : EIATTR_REGCOUNT
	.align		4
.L_9:
        /*003c*/ 	.byte	0x04, 0x2f
        /*003e*/ 	.short	(.L_11 - .L_10)
	.align		4
.L_10:
        /*0040*/ 	.word	index@(_Z13exclusiveScanPjm)
        /*0044*/ 	.word	0x00000012


	//----- nvinfo : EIATTR_FRAME_SIZE
	.align		4
.L_11:
        /*0048*/ 	.byte	0x04, 0x11
        /*004a*/ 	.short	(.L_13 - .L_12)
	.align		4
.L_12:
        /*004c*/ 	.word	index@(_Z13exclusiveScanPjm)
        /*0050*/ 	.word	0x00000000


	//----- nvinfo : EIATTR_MIN_STACK_SIZE
	.align		4
.L_13:
        /*0054*/ 	.byte	0x04, 0x12
        /*0056*/ 	.short	(.L_15 - .L_14)
	.align		4
.L_14:
        /*0058*/ 	.word	index@(_Z13exclusiveScanPjm)
        /*005c*/ 	.word	0x00000000


	//----- nvinfo : EIATTR_MIN_STACK_SIZE
	.align		4
.L_15:
        /*0060*/ 	.byte	0x04, 0x12
        /*0062*/ 	.short	(.L_17 - .L_16)
	.align		4
.L_16:
        /*0064*/ 	.word	index@(_Z10histogramaPKfffmmmPj)
        /*0068*/ 	.word	0x00000000


	//----- nvinfo : EIATTR_MIN_STACK_SIZE
	.align		4
.L_17:
        /*006c*/ 	.byte	0x04, 0x12
        /*006e*/ 	.short	(.L_19 - .L_18)
	.align		4
.L_18:
        /*0070*/ 	.word	index@(_Z15calculateMinMaxPKfS0_PfS1_mm)
        /*0074*/ 	.word	0x00000000
.L_19:


//--------------------- .nv.compat                --------------------------
	.section	.nv.compat,"",@"SHT_CUDA_COMPAT_INFO"
	.align	4
        /*0000*/ 	.byte	0x02, 0x09, 0x00, 0x00, 0x02, 0x02, 0x01, 0x00, 0x02, 0x05, 0x05, 0x00, 0x03, 0x07, 0x01, 0x01
        /*0010*/ 	.byte	0x02, 0x03, 0x00, 0x00, 0x02, 0x06, 0x01, 0x00, 0x04, 0x0b, 0x08, 0x00, 0x01, 0x00, 0x00, 0x00
        /*0020*/ 	.byte	0x00, 0x00, 0x00, 0x00


//--------------------- .nv.info._Z13exclusiveScanPjm --------------------------
	.section	.nv.info._Z13exclusiveScanPjm,"",@"SHT_CUDA_INFO"
	.sectionflags	@""
	.align	4


	//----- nvinfo : EIATTR_CUDA_API_VERSION
	.align		4
        /*0000*/ 	.byte	0x04, 0x37
        /*0002*/ 	.short	(.L_21 - .L_20)
.L_20:
        /*0004*/ 	.word	0x00000082


	//----- nvinfo : EIATTR_KPARAM_INFO
	.align		4
.L_21:
        /*0008*/ 	.byte	0x04, 0x17
        /*000a*/ 	.short	(.L_23 - .L_22)
.L_22:
        /*000c*/ 	.word	0x00000000
        /*0010*/ 	.short	0x0001
        /*0012*/ 	.short	0x0008
        /*0014*/ 	.byte	0x00, 0xf0, 0x21, 0x00


	//----- nvinfo : EIATTR_KPARAM_INFO
	.align		4
.L_23:
        /*0018*/ 	.byte	0x04, 0x17
        /*001a*/ 	.short	(.L_25 - .L_24)
.L_24:
        /*001c*/ 	.word	0x00000000
        /*0020*/ 	.short	0x0000
        /*0022*/ 	.short	0x0000
        /*0024*/ 	.byte	0x00, 0xf5, 0x21, 0x00


	//----- nvinfo : EIATTR_SPARSE_MMA_MASK
	.align		4
.L_25:
        /*0028*/ 	.byte	0x03, 0x50
        /*002a*/ 	.short	0x0000


	//----- nvinfo : EIATTR_MAXREG_COUNT
	.align		4
        /*002c*/ 	.byte	0x03, 0x1b
        /*002e*/ 	.short	0x00ff


	//----- nvinfo : EIATTR_NUM_BARRIERS
	.align		4
        /*0030*/ 	.byte	0x02, 0x4c
        /*0032*/ 	.byte	0x01
	.zero		1


	//----- nvinfo : EIATTR_MERCURY_ISA_VERSION
	.align		4
        /*0034*/ 	.byte	0x03, 0x5f
        /*0036*/ 	.short	0x0101


	//----- nvinfo : EIATTR_VRC_CTA_INIT_COUNT
	.align		4
        /*0038*/ 	.byte	0x02, 0x4a
	.zero		1
	.zero		1


	//----- nvinfo : EIATTR_EXIT_INSTR_OFFSETS
	.align		4
        /*003c*/ 	.byte	0x04, 0x1c
        /*003e*/ 	.short	(.L_27 - .L_26)


	//   ....[0]....
.L_26:
        /*0040*/ 	.word	0x00000490


	//----- nvinfo : EIATTR_CBANK_PARAM_SIZE
	.align		4
.L_27:
        /*0044*/ 	.byte	0x03, 0x19
        /*0046*/ 	.short	0x0010


	//----- nvinfo : EIATTR_PARAM_CBANK
	.align		4
        /*0048*/ 	.byte	0x04, 0x0a
        /*004a*/ 	.short	(.L_29 - .L_28)
	.align		4
.L_28:
        /*004c*/ 	.word	index@(.nv.constant0._Z13exclusiveScanPjm)
        /*0050*/ 	.short	0x0380
        /*0052*/ 	.short	0x0010


	//----- nvinfo : EIATTR_SW_WAR
	.align		4
.L_29:
        /*0054*/ 	.byte	0x04, 0x36
        /*0056*/ 	.short	(.L_31 - .L_30)
.L_30:
        /*0058*/ 	.word	0x00000008
.L_31:


//--------------------- .nv.info._Z10histogramaPKfffmmmPj --------------------------
	.section	.nv.info._Z10histogramaPKfffmmmPj,"",@"SHT_CUDA_INFO"
	.sectionflags	@""
	.align	4


	//----- nvinfo : EIATTR_CUDA_API_VERSION
	.align		4
        /*0000*/ 	.byte	0x04, 0x37
        /*0002*/ 	.short	(.L_33 - .L_32)
.L_32:
        /*0004*/ 	.word	0x00000082


	//----- nvinfo : EIATTR_KPARAM_INFO
	.align		4
.L_33:
        /*0008*/ 	.byte	0x04, 0x17
        /*000a*/ 	.short	(.L_35 - .L_34)
.L_34:
        /*000c*/ 	.word	0x00000000
        /*0010*/ 	.short	0x0006
        /*0012*/ 	.short	0x0028
        /*0014*/ 	.byte	0x00, 0xf5, 0x21, 0x00


	//----- nvinfo : EIATTR_KPARAM_INFO
	.align		4
.L_35:
        /*0018*/ 	.byte	0x04, 0x17
        /*001a*/ 	.short	(.L_37 - .L_36)
.L_36:
        /*001c*/ 	.word	0x00000000
        /*0020*/ 	.short	0x0005
        /*0022*/ 	.short	0x0020
        /*0024*/ 	.byte	0x00, 0xf0, 0x21, 0x00


	//----- nvinfo : EIATTR_KPARAM_INFO
	.align		4
.L_37:
        /*0028*/ 	.byte	0x04, 0x17
        /*002a*/ 	.short	(.L_39 - .L_38)
.L_38:
        /*002c*/ 	.word	0x00000000
        /*0030*/ 	.short	0x0004
        /*0032*/ 	.short	0x0018
        /*0034*/ 	.byte	0x00, 0xf0, 0x21, 0x00


	//----- nvinfo : EIATTR_KPARAM_INFO
	.align		4
.L_39:
        /*0038*/ 	.byte	0x04, 0x17
        /*003a*/ 	.short	(.L_41 - .L_40)
.L_40:
        /*003c*/ 	.word	0x00000000
        /*0040*/ 	.short	0x0003
        /*0042*/ 	.short	0x0010
        /*0044*/ 	.byte	0x00, 0xf0, 0x21, 0x00


	//----- nvinfo : EIATTR_KPARAM_INFO
	.align		4
.L_41:
        /*0048*/ 	.byte	0x04, 0x17
        /*004a*/ 	.short	(.L_43 - .L_42)
.L_42:
        /*004c*/ 	.word	0x00000000
        /*0050*/ 	.short	0x0002
        /*0052*/ 	.short	0x000c
        /*0054*/ 	.byte	0x00, 0xf0, 0x11, 0x00


	//----- nvinfo : EIATTR_KPARAM_INFO
	.align		4
.L_43:
        /*0058*/ 	.byte	0x04, 0x17
        /*005a*/ 	.short	(.L_45 - .L_44)
.L_44:
        /*005c*/ 	.word	0x00000000
        /*0060*/ 	.short	0x0001
        /*0062*/ 	.short	0x0008
        /*0064*/ 	.byte	0x00, 0xf0, 0x11, 0x00


	//----- nvinfo : EIATTR_KPARAM_INFO
	.align		4
.L_45:
        /*0068*/ 	.byte	0x04, 0x17
        /*006a*/ 	.short	(.L_47 - .L_46)
.L_46:
        /*006c*/ 	.word	0x00000000
        /*0070*/ 	.short	0x0000
        /*0072*/ 	.short	0x0000
        /*0074*/ 	.byte	0x00, 0xf5, 0x21, 0x00


	//----- nvinfo : EIATTR_SPARSE_MMA_MASK
	.align		4
.L_47:
        /*0078*/ 	.byte	0x03, 0x50
        /*007a*/ 	.short	0x0000


	//----- nvinfo : EIATTR_MAXREG_COUNT
	.align		4
        /*007c*/ 	.byte	0x03, 0x1b
        /*007e*/ 	.short	0x00ff


	//----- nvinfo : EIATTR_MERCURY_ISA_VERSION
	.align		4
        /*0080*/ 	.byte	0x03, 0x5f
        /*0082*/ 	.short	0x0101


	//----- nvinfo : EIATTR_VRC_CTA_INIT_COUNT
	.align		4
        /*0084*/ 	.byte	0x02, 0x4a
	.zero		1
	.zero		1


	//----- nvinfo : EIATTR_EXIT_INSTR_OFFSETS
	.align		4
        /*0088*/ 	.byte	0x04, 0x1c
        /*008a*/ 	.short	(.L_49 - .L_48)


	//   ....[0]....
.L_48:
        /*008c*/ 	.word	0x000000f0


	//   ....[1]....
        /*0090*/ 	.word	0x000002d0


	//----- nvinfo : EIATTR_CRS_STACK_SIZE
	.align		4
.L_49:
        /*0094*/ 	.byte	0x04, 0x1e
        /*0096*/ 	.short	(.L_51 - .L_50)
.L_50:
        /*0098*/ 	.word	0x00000000


	//----- nvinfo : EIATTR_CBANK_PARAM_SIZE
	.align		4
.L_51:
        /*009c*/ 	.byte	0x03, 0x19
        /*009e*/ 	.short	0x0030


	//----- nvinfo : EIATTR_PARAM_CBANK
	.align		4
        /*00a0*/ 	.byte	0x04, 0x0a
        /*00a2*/ 	.short	(.L_53 - .L_52)
	.align		4
.L_52:
        /*00a4*/ 	.word	index@(.nv.constant0._Z10histogramaPKfffmmmPj)
        /*00a8*/ 	.short	0x0380
        /*00aa*/ 	.short	0x0030


	//----- nvinfo : EIATTR_SW_WAR
	.align		4
.L_53:
        /*00ac*/ 	.byte	0x04, 0x36
        /*00ae*/ 	.short	(.L_55 - .L_54)
.L_54:
        /*00b0*/ 	.word	0x00000008
.L_55:


//--------------------- .nv.info._Z15calculateMinMaxPKfS0_PfS1_mm --------------------------
	.section	.nv.info._Z15calculateMinMaxPKfS0_PfS1_mm,"",@"SHT_CUDA_INFO"
	.sectionflags	@""
	.align	4


	//----- nvinfo : EIATTR_CUDA_API_VERSION
	.align		4
        /*0000*/ 	.byte	0x04, 0x37
        /*0002*/ 	.short	(.L_57 - .L_56)
.L_56:
        /*0004*/ 	.word	0x00000082


	//----- nvinfo : EIATTR_KPARAM_INFO
	.align		4
.L_57:
        /*0008*/ 	.byte	0x04, 0x17
        /*000a*/ 	.short	(.L_59 - .L_58)
.L_58:
        /*000c*/ 	.word	0x00000000
        /*0010*/ 	.short	0x0005
        /*0012*/ 	.short	0x0028
        /*0014*/ 	.byte	0x00, 0xf0, 0x21, 0x00


	//----- nvinfo : EIATTR_KPARAM_INFO
	.align		4
.L_59:
        /*0018*/ 	.byte	0x04, 0x17
        /*001a*/ 	.short	(.L_61 - .L_60)
.L_60:
        /*001c*/ 	.word	0x00000000
        /*0020*/ 	.short	0x0004
        /*0022*/ 	.short	0x0020
        /*0024*/ 	.byte	0x00, 0xf0, 0x21, 0x00


	//----- nvinfo : EIATTR_KPARAM_INFO
	.align		4
.L_61:
        /*0028*/ 	.byte	0x04, 0x17
        /*002a*/ 	.short	(.L_63 - .L_62)
.L_62:
        /*002c*/ 	.word	0x00000000
        /*0030*/ 	.short	0x0003
        /*0032*/ 	.short	0x0018
        /*0034*/ 	.byte	0x00, 0xf5, 0x21, 0x00


	//----- nvinfo : EIATTR_KPARAM_INFO
	.align		4
.L_63:
        /*0038*/ 	.byte	0x04, 0x17
        /*003a*/ 	.short	(.L_65 - .L_64)
.L_64:
        /*003c*/ 	.word	0x00000000
        /*0040*/ 	.short	0x0002
        /*0042*/ 	.short	0x0010
        /*0044*/ 	.byte	0x00, 0xf5, 0x21, 0x00


	//----- nvinfo : EIATTR_KPARAM_INFO
	.align		4
.L_65:
        /*0048*/ 	.byte	0x04, 0x17
        /*004a*/ 	.short	(.L_67 - .L_66)
.L_66:
        /*004c*/ 	.word	0x00000000
        /*0050*/ 	.short	0x0001
        /*0052*/ 	.short	0x0008
        /*0054*/ 	.byte	0x00, 0xf5, 0x21, 0x00


	//----- nvinfo : EIATTR_KPARAM_INFO
	.align		4
.L_67:
        /*0058*/ 	.byte	0x04, 0x17
        /*005a*/ 	.short	(.L_69 - .L_68)
.L_68:
        /*005c*/ 	.word	0x00000000
        /*0060*/ 	.short	0x0000
        /*0062*/ 	.short	0x0000
        /*0064*/ 	.byte	0x00, 0xf5, 0x21, 0x00


	//----- nvinfo : EIATTR_SPARSE_MMA_MASK
	.align		4
.L_69:
        /*0068*/ 	.byte	0x03, 0x50
        /*006a*/ 	.short	0x0000


	//----- nvinfo : EIATTR_MAXREG_COUNT
	.align		4
        /*006c*/ 	.byte	0x03, 0x1b
        /*006e*/ 	.short	0x00ff


	//----- nvinfo : EIATTR_NUM_BARRIERS
	.align		4
        /*0070*/ 	.byte	0x02, 0x4c
        /*0072*/ 	.byte	0x01
	.zero		1


	//----- nvinfo : EIATTR_MERCURY_ISA_VERSION
	.align		4
        /*0074*/ 	.byte	0x03, 0x5f
        /*0076*/ 	.short	0x0101


	//----- nvinfo : EIATTR_VRC_CTA_INIT_COUNT
	.align		4
        /*0078*/ 	.byte	0x02, 0x4a
	.zero		1
	.zero		1


	//----- nvinfo : EIATTR_EXIT_INSTR_OFFSETS
	.align		4
        /*007c*/ 	.byte	0x04, 0x1c
        /*007e*/ 	.short	(.L_71 - .L_70)


	//   ....[0]....
.L_70:
        /*0080*/ 	.word	0x000000f0


	//   ....[1]....
        /*0084*/ 	.word	0x00000a50


	//   ....[2]....
        /*0088*/ 	.word	0x00000b30


	//   ....[3]....
        /*008c*/ 	.word	0x00000b50


	//----- nvinfo : EIATTR_CRS_STACK_SIZE
	.align		4
.L_71:
        /*0090*/ 	.byte	0x04, 0x1e
        /*0092*/ 	.short	(.L_73 - .L_72)
.L_72:
        /*0094*/ 	.word	0x00000000


	//----- nvinfo : EIATTR_CBANK_PARAM_SIZE
	.align		4
.L_73:
        /*0098*/ 	.byte	0x03, 0x19
        /*009a*/ 	.short	0x0030


	//----- nvinfo : EIATTR_PARAM_CBANK
	.align		4
        /*009c*/ 	.byte	0x04, 0x0a
        /*009e*/ 	.short	(.L_75 - .L_74)
	.align		4
.L_74:
        /*00a0*/ 	.word	index@(.nv.constant0._Z15calculateMinMaxPKfS0_PfS1_mm)
        /*00a4*/ 	.short	0x0380
        /*00a6*/ 	.short	0x0030


	//----- nvinfo : EIATTR_SW_WAR
	.align		4
.L_75:
        /*00a8*/ 	.byte	0x04, 0x36
        /*00aa*/ 	.short	(.L_77 - .L_76)
.L_76:
        /*00ac*/ 	.word	0x00000008
.L_77:


//--------------------- .nv.callgraph             --------------------------
	.section	.nv.callgraph,"",@"SHT_CUDA_CALLGRAPH"
	.align	4
	.sectionentsize	8
	.align		4
        /*0000*/ 	.word	0x00000000
	.align		4
        /*0004*/ 	.word	0xffffffff
	.align		4
        /*0008*/ 	.word	0x00000000
	.align		4
        /*000c*/ 	.word	0xfffffffe
	.align		4
        /*0010*/ 	.word	0x00000000
	.align		4
        /*0014*/ 	.word	0xfffffffd
	.align		4
        /*0018*/ 	.word	0x00000000
	.align		4
        /*001c*/ 	.word	0xfffffffc


//--------------------- .text._Z13exclusiveScanPjm --------------------------
	.section	.text._Z13exclusiveScanPjm,"ax",@progbits
	.align	128
        .global         _Z13exclusiveScanPjm
        .type           _Z13exclusiveScanPjm,@function
        .size           _Z13exclusiveScanPjm,(.L_x_41 - _Z13exclusiveScanPjm)
        .other          _Z13exclusiveScanPjm,@"STO_CUDA_ENTRY STV_DEFAULT"
_Z13exclusiveScanPjm:
.text._Z13exclusiveScanPjm:
[----:B------:R-:W-:Y:S01]  /*0000*/  LDC R1, c[0x0][0x37c] ;  /* 0x0000df00ff017b82 */ /* 0x000fe20000000800 */
[----:B------:R-:W0:Y:S07]  /*0010*/  S2R R0, SR_TID.X ;  /* 0x0000000000007919 */ /* 0x000e2e0000002100 */
[----:B------:R-:W0:Y:S01]  /*0020*/  S2UR UR4, SR_CTAID.X ;  /* 0x00000000000479c3 */ /* 0x000e220000002500 */
[----:B------:R-:W1:Y:S07]  /*0030*/  LDCU.64 UR6, c[0x0][0x358] ;  /* 0x00006b00ff0677ac */ /* 0x000e6e0008000a00 */
[----:B------:R-:W0:Y:S08]  /*0040*/  LDC R5, c[0x0][0x360] ;  /* 0x0000d800ff057b82 */ /* 0x000e300000000800 */
[----:B------:R-:W2:Y:S08]  /*0050*/  LDC.64 R2, c[0x0][0x380] ;  /* 0x0000e000ff027b82 */ /* 0x000eb00000000a00 */
[----:B------:R-:W3:Y:S01]  /*0060*/  LDC.64 R6, c[0x0][0x388] ;  /* 0x0000e200ff067b82 */ /* 0x000ee20000000a00 */
[----:B0-----:R-:W-:-:S04]  /*0070*/  IMAD R5, R5, UR4, R0 ;  /* 0x0000000405057c24 */ /* 0x001fc8000f8e0200 */
[----:B--2---:R-:W-:Y:S01]  /*0080*/  IMAD.WIDE R2, R5, 0x4, R2 ;  /* 0x0000000405027825 */ /* 0x004fe200078e0202 */
[--C-:B---3--:R-:W-:Y:S02]  /*0090*/  SHF.R.U64 R11, R6, 0x1, R7.reuse ;  /* 0x00000001060b7819 */ /* 0x108fe40000001207 */
[----:B------:R-:W-:Y:S02]  /*00a0*/  SHF.R.U32.HI R5, RZ, 0x1, R7 ;  /* 0x00000001ff057819 */ /* 0x000fe40000011607 */
[C---:B------:R-:W-:Y:S01]  /*00b0*/  LEA R4, P0, R11.reuse, R2, 0x2 ;  /* 0x000000020b047211 */ /* 0x040fe200078010ff */
[----:B-1----:R-:W2:Y:S03]  /*00c0*/  LDG.E R7, desc[UR6][R2.64] ;  /* 0x0000000602077981 */ /* 0x002ea6000c1e1900 */
[----:B------:R-:W-:-:S05]  /*00d0*/  LEA.HI.X R5, R11, R3, R5, 0x2, P0 ;  /* 0x000000030b057211 */ /* 0x000fca00000f1405 */
[----:B------:R-:W3:Y:S01]  /*00e0*/  LDG.E R9, desc[UR6][R4.64] ;  /* 0x0000000604097981 */ /* 0x000ee2000c1e1900 */
[----:B------:R-:W0:Y:S01]  /*00f0*/  S2UR UR5, SR_CgaCtaId ;  /* 0x00000000000579c3 */ /* 0x000e220000008800 */
[----:B------:R-:W-:Y:S01]  /*0100*/  UMOV UR4, 0x400 ;  /* 0x0000040000047882 */ /* 0x000fe20000000000 */
[----:B------:R-:W-:Y:S02]  /*0110*/  ISETP.NE.AND P0, PT, R0, RZ, PT ;  /* 0x000000ff0000720c */ /* 0x000fe40003f05270 */
[----:B------:R-:W-:-:S11]  /*0120*/  ISETP.GE.AND P1, PT, R11, 0x1, PT ;  /* 0x000000010b00780c */ /* 0x000fd60003f26270 */
[----:B------:R-:W1:Y:S01]  /*0130*/  @!P0 LDC R15, c[0x0][0x388] ;  /* 0x0000e200ff0f8b82 */ /* 0x000e620000000800 */
[----:B0-----:R-:W-:-:S06]  /*0140*/  ULEA UR4, UR5, UR4, 0x18 ;  /* 0x0000000405047291 */ /* 0x001fcc000f8ec0ff */
[----:B------:R-:W-:-:S05]  /*0150*/  LEA R8, R0, UR4, 0x2 ;  /* 0x0000000400087c11 */ /* 0x000fca000f8e10ff */
[----:B------:R-:W-:Y:S02]  /*0160*/  IMAD R6, R11, 0x4, R8 ;  /* 0x000000040b067824 */ /* 0x000fe400078e0208 */
[----:B------:R-:W-:Y:S01]  /*0170*/  IMAD.MOV.U32 R10, RZ, RZ, 0x1 ;  /* 0x00000001ff0a7424 */ /* 0x000fe200078e00ff */
[----:B--2---:R0:W-:Y:S04]  /*0180*/  STS [R8], R7 ;  /* 0x0000000708007388 */ /* 0x0041e80000000800 */
[----:B---3--:R0:W-:Y:S01]  /*0190*/  STS [R6], R9 ;  /* 0x0000000906007388 */ /* 0x0081e20000000800 */
[----:B-1----:R-:W-:Y:S05]  /*01a0*/  @!P1 BRA `(.L_x_0) ;  /* 0x0000000000409947 */ /* 0x002fea0003800000 */
[----:B0-----:R-:W-:Y:S01]  /*01b0*/  IMAD.MOV.U32 R7, RZ, RZ, R11 ;  /* 0x000000ffff077224 */ /* 0x001fe200078e000b */
[----:B------:R-:W-:Y:S01]  /*01c0*/  LEA R9, R0, 0x1, 0x1 ;  /* 0x0000000100097811 */ /* 0x000fe200078e08ff */
[----:B------:R-:W-:-:S07]  /*01d0*/  IMAD.MOV.U32 R10, RZ, RZ, 0x1 ;  /* 0x00000001ff0a7424 */ /* 0x000fce00078e00ff */
.L_x_1:
[----:B------:R-:W-:Y:S01]  /*01e0*/  BAR.SYNC.DEFER_BLOCKING 0x0 ;  /* 0x0000000000007b1d */ /* 0x000fe20000010000 */
[----:B------:R-:W-:-:S13]  /*01f0*/  ISETP.GE.AND P1, PT, R0, R7, PT ;  /* 0x000000070000720c */ /* 0x000fda0003f26270 */
[----:B------:R-:W-:-:S05]  /*0200*/  @!P1 IMAD R11, R9, R10, RZ ;  /* 0x0000000a090b9224 */ /* 0x000fca00078e02ff */
[----:B------:R-:W-:-:S05]  /*0210*/  @!P1 LEA R11, R11, UR4, 0x2 ;  /* 0x000000040b0b9c11 */ /* 0x000fca000f8e10ff */
[C---:B------:R-:W-:Y:S02]  /*0220*/  @!P1 IMAD R12, R10.reuse, 0x4, R11 ;  /* 0x000000040a0c9824 */ /* 0x040fe400078e020b */
[----:B------:R-:W-:Y:S01]  /*0230*/  @!P1 LDS R11, [R11+-0x4] ;  /* 0xfffffc000b0b9984 */ /* 0x000fe20000000800 */
[----:B------:R-:W-:-:S03]  /*0240*/  IMAD.SHL.U32 R10, R10, 0x2, RZ ;  /* 0x000000020a0a7824 */ /* 0x000fc600078e00ff */
[----:B------:R-:W0:Y:S02]  /*0250*/  @!P1 LDS R14, [R12+-0x4] ;  /* 0xfffffc000c0e9984 */ /* 0x000e240000000800 */
[----:B0-----:R-:W-:-:S05]  /*0260*/  @!P1 IMAD.IADD R13, R11, 0x1, R14 ;  /* 0x000000010b0d9824 */ /* 0x001fca00078e020e */
[----:B------:R1:W-:Y:S01]  /*0270*/  @!P1 STS [R12+-0x4], R13 ;  /* 0xfffffc0d0c009388 */ /* 0x0003e20000000800 */
[----:B------:R-:W-:Y:S02]  /*0280*/  ISETP.GT.U32.AND P1, PT, R7, 0x1, PT ;  /* 0x000000010700780c */ /* 0x000fe40003f24070 */
[----:B------:R-:W-:-:S11]  /*0290*/  SHF.R.U32.HI R7, RZ, 0x1, R7 ;  /* 0x00000001ff077819 */ /* 0x000fd60000011607 */
[----:B-1----:R-:W-:Y:S05]  /*02a0*/  @P1 BRA `(.L_x_1) ;  /* 0xfffffffc00cc1947 */ /* 0x002fea000383ffff */
.L_x_0:
[----:B------:R-:W1:Y:S01]  /*02b0*/  LDCU.64 UR8, c[0x0][0x388] ;  /* 0x00007100ff0877ac */ /* 0x000e620008000a00 */
[----:B0-----:R-:W-:-:S05]  /*02c0*/  @!P0 LEA R7, R15, UR4, 0x2 ;  /* 0x000000040f078c11 */ /* 0x001fca000f8e10ff */
[----:B------:R0:W-:Y:S01]  /*02d0*/  @!P0 STS [R7+-0x4], RZ ;  /* 0xfffffcff07008388 */ /* 0x0001e20000000800 */
[----:B-1----:R-:W-:-:S04]  /*02e0*/  UISETP.GE.U32.AND UP0, UPT, UR8, 0x2, UPT ;  /* 0x000000020800788c */ /* 0x002fc8000bf06070 */
[----:B------:R-:W-:-:S09]  /*02f0*/  UISETP.GE.U32.AND.EX UP0, UPT, UR9, URZ, UPT, UP0 ;  /* 0x000000ff0900728c */ /* 0x000fd2000bf06100 */
[----:B0-----:R-:W-:Y:S05]  /*0300*/  BRA.U !UP0, `(.L_x_2) ;  /* 0x00000001084c7547 */ /* 0x001fea000b800000 */
[----:B------:R-:W-:Y:S01]  /*0310*/  LEA R13, R0, 0x1, 0x1 ;  /* 0x00000001000d7811 */ /* 0x000fe200078e08ff */
[----:B------:R-:W0:Y:S01]  /*0320*/  LDCU.64 UR10, c[0x0][0x388] ;  /* 0x00007100ff0a77ac */ /* 0x000e220008000a00 */
[----:B------:R-:W-:-:S05]  /*0330*/  UMOV UR5, 0x1 ;  /* 0x0000000100057882 */ /* 0x000fca0000000000 */
.L_x_3:
[----:B------:R-:W-:Y:S01]  /*0340*/  BAR.SYNC.DEFER_BLOCKING 0x0 ;  /* 0x0000000000007b1d */ /* 0x000fe20000010000 */
[----:B------:R-:W-:Y:S01]  /*0350*/  ISETP.GE.AND P0, PT, R0, UR5, PT ;  /* 0x0000000500007c0c */ /* 0x000fe2000bf06270 */
[----:B------:R-:W-:Y:S01]  /*0360*/  USHF.L.U32 UR5, UR5, 0x1, URZ ;  /* 0x0000000105057899 */ /* 0x000fe200080006ff */
[----:B------:R-:W-:-:S03]  /*0370*/  SHF.R.S32.HI R10, RZ, 0x1, R10 ;  /* 0x00000001ff0a7819 */ /* 0x000fc6000001140a */
[----:B------:R-:W-:Y:S02]  /*0380*/  USHF.R.S32.HI UR8, URZ, 0x1f, UR5 ;  /* 0x0000001fff087899 */ /* 0x000fe40008011405 */
[----:B0-----:R-:W-:-:S04]  /*0390*/  UISETP.GE.U32.AND UP0, UPT, UR5, UR10, UPT ;  /* 0x0000000a0500728c */ /* 0x001fc8000bf06070 */
[----:B------:R-:W-:Y:S02]  /*03a0*/  UISETP.GE.U32.AND.EX UP0, UPT, UR8, UR11, UPT, UP0 ;  /* 0x0000000b0800728c */ /* 0x000fe4000bf06100 */
[----:B-1----:R-:W-:-:S05]  /*03b0*/  @!P0 IMAD R7, R10, R13, RZ ;  /* 0x0000000d0a078224 */ /* 0x002fca00078e02ff */
[----:B------:R-:W-:-:S05]  /*03c0*/  @!P0 LEA R7, R7, UR4, 0x2 ;  /* 0x0000000407078c11 */ /* 0x000fca000f8e10ff */
[----:B------:R-:W-:Y:S01]  /*03d0*/  @!P0 IMAD R11, R10, 0x4, R7 ;  /* 0x000000040a0b8824 */ /* 0x000fe200078e0207 */
[----:B------:R-:W-:Y:S04]  /*03e0*/  @!P0 LDS R9, [R7+-0x4] ;  /* 0xfffffc0007098984 */ /* 0x000fe80000000800 */
[----:B------:R-:W0:Y:S02]  /*03f0*/  @!P0 LDS R12, [R11+-0x4] ;  /* 0xfffffc000b0c8984 */ /* 0x000e240000000800 */
[----:B0-----:R-:W-:Y:S02]  /*0400*/  @!P0 IMAD.IADD R14, R9, 0x1, R12 ;  /* 0x00000001090e8824 */ /* 0x001fe400078e020c */
[----:B------:R1:W-:Y:S04]  /*0410*/  @!P0 STS [R7+-0x4], R12 ;  /* 0xfffffc0c07008388 */ /* 0x0003e80000000800 */
[----:B------:R1:W-:Y:S01]  /*0420*/  @!P0 STS [R11+-0x4], R14 ;  /* 0xfffffc0e0b008388 */ /* 0x0003e20000000800 */
[----:B------:R-:W-:Y:S05]  /*0430*/  BRA.U !UP0, `(.L_x_3) ;  /* 0xfffffffd08c07547 */ /* 0x000fea000b83ffff */
.L_x_2:
[----:B------:R-:W-:Y:S06]  /*0440*/  BAR.SYNC.DEFER_BLOCKING 0x0 ;  /* 0x0000000000007b1d */ /* 0x000fec0000010000 */
[----:B-1----:R-:W0:Y:S04]  /*0450*/  LDS R7, [R8] ;  /* 0x0000000008077984 */ /* 0x002e280000000800 */
[----:B------:R-:W1:Y:S04]  /*0460*/  LDS R9, [R6] ;  /* 0x0000000006097984 */ /* 0x000e680000000800 */
[----:B0-----:R-:W-:Y:S04]  /*0470*/  STG.E desc[UR6][R2.64], R7 ;  /* 0x0000000702007986 */ /* 0x001fe8000c101906 */
[----:B-1----:R-:W-:Y:S01]  /*0480*/  STG.E desc[UR6][R4.64], R9 ;  /* 0x0000000904007986 */ /* 0x002fe2000c101906 */
[----:B------:R-:W-:Y:S05]  /*0490*/  EXIT ;  /* 0x000000000000794d */ /* 0x000fea0003800000 */
.L_x_4:
[----:B------:R-:W-:-:S00]  /*04a0*/  BRA `(.L_x_4) ;  /* 0xfffffffc00fc7947 */ /* 0x000fc0000383ffff */
[----:B------:R-:W-:-:S00]  /*04b0*/  NOP ;  /* 0x0000000000007918 */ /* 0x000fc00000000000 */
        /* <DEDUP_REMOVED lines=12> */
.L_x_41:


//--------------------- .text._Z10histogramaPKfffmmmPj --------------------------
	.section	.text._Z10histogramaPKfffmmmPj,"ax",@progbits
	.align	128
        .global         _Z10histogramaPKfffmmmPj
        .type           _Z10histogramaPKfffmmmPj,@function
        .size           _Z10histogramaPKfffmmmPj,(.L_x_40 - _Z10histogramaPKfffmmmPj)
        .other          _Z10histogramaPKfffmmmPj,@"STO_CUDA_ENTRY STV_DEFAULT"
_Z10histogramaPKfffmmmPj:
.text._Z10histogramaPKfffmmmPj:
[----:B------:R-:W-:Y:S01]  /*0000*/  LDC R1, c[0x0][0x37c] ;  /* 0x0000df00ff017b82 */ /* 0x000fe20000000800 */
[----:B------:R-:W0:Y:S07]  /*0010*/  S2R R2, SR_TID.Y ;  /* 0x0000000000027919 */ /* 0x000e2e0000002200 */
[----:B------:R-:W1:Y:S01]  /*0020*/  LDC R0, c[0x0][0x360] ;  /* 0x0000d800ff007b82 */ /* 0x000e620000000800 */
[----:B------:R-:W2:Y:S01]  /*0030*/  LDCU.128 UR8, c[0x0][0x390] ;  /* 0x00007200ff0877ac */ /* 0x000ea20008000c00 */
[----:B------:R-:W1:Y:S06]  /*0040*/  S2R R3, SR_TID.X ;  /* 0x0000000000037919 */ /* 0x000e6c0000002100 */
[----:B------:R-:W0:Y:S08]  /*0050*/  S2UR UR5, SR_CTAID.Y ;  /* 0x00000000000579c3 */ /* 0x000e300000002600 */
[----:B------:R-:W0:Y:S08]  /*0060*/  LDC R5, c[0x0][0x364] ;  /* 0x0000d900ff057b82 */ /* 0x000e300000000800 */
[----:B------:R-:W1:Y:S01]  /*0070*/  S2UR UR4, SR_CTAID.X ;  /* 0x00000000000479c3 */ /* 0x000e620000002500 */
[----:B0-----:R-:W-:-:S05]  /*0080*/  IMAD R5, R5, UR5, R2 ;  /* 0x0000000505057c24 */ /* 0x001fca000f8e0202 */
[----:B--2---:R-:W-:Y:S01]  /*0090*/  ISETP.GE.U32.AND P0, PT, R5, UR8, PT ;  /* 0x0000000805007c0c */ /* 0x004fe2000bf06070 */
[----:B-1----:R-:W-:-:S03]  /*00a0*/  IMAD R0, R0, UR4, R3 ;  /* 0x0000000400007c24 */ /* 0x002fc6000f8e0203 */
[----:B------:R-:W-:Y:S02]  /*00b0*/  ISETP.GE.U32.AND.EX P0, PT, RZ, UR9, PT, P0 ;  /* 0x00000009ff007c0c */ /* 0x000fe4000bf06100 */
[----:B------:R-:W-:Y:S02]  /*00c0*/  ISETP.GE.U32.AND P1, PT, R0, UR10, PT ;  /* 0x0000000a00007c0c */ /* 0x000fe4000bf26070 */
[----:B------:R-:W-:-:S04]  /*00d0*/  SHF.R.S32.HI R2, RZ, 0x1f, R0 ;  /* 0x0000001fff027819 */ /* 0x000fc80000011400 */
[----:B------:R-:W-:-:S13]  /*00e0*/  ISETP.GE.U32.OR.EX P0, PT, R2, UR11, P0, P1 ;  /* 0x0000000b02007c0c */ /* 0x000fda0008706510 */
[----:B------:R-:W-:Y:S05]  /*00f0*/  @P0 EXIT ;  /* 0x000000000000094d */ /* 0x000fea0003800000 */
[----:B------:R-:W0:Y:S01]  /*0100*/  LDC.64 R2, c[0x0][0x380] ;  /* 0x0000e000ff027b82 */ /* 0x000e220000000a00 */
[----:B------:R-:W1:Y:S01]  /*0110*/  LDCU.64 UR4, c[0x0][0x358] ;  /* 0x00006b00ff0477ac */ /* 0x000e620008000a00 */
[----:B------:R-:W-:-:S06]  /*0120*/  IMAD R5, R5, UR10, R0 ;  /* 0x0000000a05057c24 */ /* 0x000fcc000f8e0200 */
[----:B------:R-:W2:Y:S01]  /*0130*/  LDC.64 R6, c[0x0][0x388] ;  /* 0x0000e200ff067b82 */ /* 0x000ea20000000a00 */
[----:B0-----:R-:W-:-:S06]  /*0140*/  IMAD.WIDE R2, R5, 0x4, R2 ;  /* 0x0000000405027825 */ /* 0x001fcc00078e0202 */
[----:B-1----:R-:W3:Y:S01]  /*0150*/  LDG.E R3, desc[UR4][R2.64] ;  /* 0x0000000402037981 */ /* 0x002ee2000c1e1900 */
[----:B------:R-:W-:Y:S01]  /*0160*/  BSSY.RECONVERGENT B0, `(.L_x_5) ;  /* 0x000000e000007945 */ /* 0x000fe20003800200 */
[----:B--2---:R-:W-:-:S04]  /*0170*/  FADD R5, -R6, R7 ;  /* 0x0000000706057221 */ /* 0x004fc80000000100 */
[----:B------:R-:W0:Y:S02]  /*0180*/  MUFU.RCP R4, R5 ;  /* 0x0000000500047308 */ /* 0x000e240000001000 */
[----:B0-----:R-:W-:-:S04]  /*0190*/  FFMA R7, -R5, R4, 1 ;  /* 0x3f80000005077423 */ /* 0x001fc80000000104 */
[----:B------:R-:W-:Y:S01]  /*01a0*/  FFMA R7, R4, R7, R4 ;  /* 0x0000000704077223 */ /* 0x000fe20000000004 */
[----:B---3--:R-:W-:-:S04]  /*01b0*/  FADD R0, R3, -R6 ;  /* 0x8000000603007221 */ /* 0x008fc80000000000 */
[----:B------:R-:W0:Y:S01]  /*01c0*/  FCHK P0, R0, R5 ;  /* 0x0000000500007302 */ /* 0x000e220000000000 */
[----:B------:R-:W-:-:S04]  /*01d0*/  FFMA R4, R0, R7, RZ ;  /* 0x0000000700047223 */ /* 0x000fc800000000ff */
[----:B------:R-:W-:-:S04]  /*01e0*/  FFMA R6, -R5, R4, R0 ;  /* 0x0000000405067223 */ /* 0x000fc80000000100 */
[----:B------:R-:W-:Y:S01]  /*01f0*/  FFMA R6, R7, R6, R4 ;  /* 0x0000000607067223 */ /* 0x000fe20000000004 */
[----:B0-----:R-:W-:Y:S06]  /*0200*/  @!P0 BRA `(.L_x_6) ;  /* 0x00000000000c8947 */ /* 0x001fec0003800000 */
[----:B------:R-:W-:-:S07]  /*0210*/  MOV R2, 0x230 ;  /* 0x0000023000027802 */ /* 0x000fce0000000f00 */
[----:B------:R-:W-:Y:S05]  /*0220*/  CALL.REL.NOINC `($__internal_0_$__cuda_sm3x_div_rn_noftz_f32_slowpath) ;  /* 0x00000000002c7944 */ /* 0x000fea0003c00000 */
[----:B------:R-:W-:-:S07]  /*0230*/  IMAD.MOV.U32 R6, RZ, RZ, R7 ;  /* 0x000000ffff067224 */ /* 0x000fce00078e0007 */
.L_x_6:
[----:B------:R-:W-:Y:S05]  /*0240*/  BSYNC.RECONVERGENT B0 ;  /* 0x0000000000007941 */ /* 0x000fea0003800200 */
.L_x_5:
[----:B------:R-:W0:Y:S01]  /*0250*/  LDC.64 R4, c[0x0][0x3a0] ;  /* 0x0000e800ff047b82 */ /* 0x000e220000000a00 */
[----:B------:R-:W-:-:S07]  /*0260*/  IMAD.MOV.U32 R9, RZ, RZ, 0x1 ;  /* 0x00000001ff097424 */ /* 0x000fce00078e00ff */
[----:B------:R-:W1:Y:S01]  /*0270*/  LDC.64 R2, c[0x0][0x3a8] ;  /* 0x0000ea00ff027b82 */ /* 0x000e620000000a00 */
[----:B0-----:R-:W0:Y:S02]  /*0280*/  I2F.U64 R5, R4 ;  /* 0x0000000400057312 */ /* 0x001e240000301000 */
[----:B0-----:R-:W-:-:S06]  /*0290*/  FMUL R6, R5, R6 ;  /* 0x0000000605067220 */ /* 0x001fcc0000400000 */
[----:B------:R-:W1:Y:S02]  /*02a0*/  F2I.TRUNC.NTZ R7, R6 ;  /* 0x0000000600077305 */ /* 0x000e64000020f100 */
[----:B-1----:R-:W-:-:S05]  /*02b0*/  IMAD.WIDE R2, R7, 0x4, R2 ;  /* 0x0000000407027825 */ /* 0x002fca00078e0202 */
[----:B------:R-:W-:Y:S01]  /*02c0*/  REDG.E.ADD.STRONG.GPU desc[UR4][R2.64], R9 ;  /* 0x000000090200798e */ /* 0x000fe2000c12e104 */
[----:B------:R-:W-:Y:S05]  /*02d0*/  EXIT ;  /* 0x000000000000794d */ /* 0x000fea0003800000 */
        .weak           $__internal_0_$__cuda_sm3x_div_rn_noftz_f32_slowpath
        .type           $__internal_0_$__cuda_sm3x_div_rn_noftz_f32_slowpath,@function
        .size           $__internal_0_$__cuda_sm3x_div_rn_noftz_f32_slowpath,(.L_x_40 - $__internal_0_$__cuda_sm3x_div_rn_noftz_f32_slowpath)
$__internal_0_$__cuda_sm3x_div_rn_noftz_f32_slowpath:
[----:B------:R-:W-:Y:S01]  /*02e0*/  SHF.R.U32.HI R4, RZ, 0x17, R5 ;  /* 0x00000017ff047819 */ /* 0x000fe20000011605 */
[----:B------:R-:W-:Y:S01]  /*02f0*/  BSSY.RECONVERGENT B1, `(.L_x_7) ;  /* 0x0000064000017945 */ /* 0x000fe20003800200 */
[--C-:B------:R-:W-:Y:S01]  /*0300*/  SHF.R.U32.HI R3, RZ, 0x17, R0.reuse ;  /* 0x00000017ff037819 */ /* 0x100fe20000011600 */
[----:B------:R-:W-:Y:S01]  /*0310*/  IMAD.MOV.U32 R7, RZ, RZ, R0 ;  /* 0x000000ffff077224 */ /* 0x000fe200078e0000 */
[----:B------:R-:W-:Y:S02]  /*0320*/  LOP3.LUT R6, R4, 0xff, RZ, 0xc0, !PT ;  /* 0x000000ff04067812 */ /* 0x000fe400078ec0ff */
[----:B------:R-:W-:-:S03]  /*0330*/  LOP3.LUT R4, R3, 0xff, RZ, 0xc0, !PT ;  /* 0x000000ff03047812 */ /* 0x000fc600078ec0ff */
[----:B------:R-:W-:Y:S02]  /*0340*/  VIADD R10, R6, 0xffffffff ;  /* 0xffffffff060a7836 */ /* 0x000fe40000000000 */
[----:B------:R-:W-:-:S03]  /*0350*/  VIADD R9, R4, 0xffffffff ;  /* 0xffffffff04097836 */ /* 0x000fc60000000000 */
[----:B------:R-:W-:-:S04]  /*0360*/  ISETP.GT.U32.AND P0, PT, R10, 0xfd, PT ;  /* 0x000000fd0a00780c */ /* 0x000fc80003f04070 */
[----:B------:R-:W-:-:S13]  /*0370*/  ISETP.GT.U32.OR P0, PT, R9, 0xfd, P0 ;  /* 0x000000fd0900780c */ /* 0x000fda0000704470 */
[----:B------:R-:W-:Y:S01]  /*0380*/  @!P0 IMAD.MOV.U32 R8, RZ, RZ, RZ ;  /* 0x000000ffff088224 */ /* 0x000fe200078e00ff */
[----:B------:R-:W-:Y:S06]  /*0390*/  @!P0 BRA `(.L_x_8) ;  /* 0x0000000000608947 */ /* 0x000fec0003800000 */
[----:B------:R-:W-:Y:S01]  /*03a0*/  FSETP.GTU.FTZ.AND P0, PT, |R0|, +INF , PT ;  /* 0x7f8000000000780b */ /* 0x000fe20003f1c200 */
[----:B------:R-:W-:Y:S01]  /*03b0*/  IMAD.MOV.U32 R3, RZ, RZ, R5 ;  /* 0x000000ffff037224 */ /* 0x000fe200078e0005 */
[----:B------:R-:W-:-:S04]  /*03c0*/  FSETP.GTU.FTZ.AND P1, PT, |R5|, +INF , PT ;  /* 0x7f8000000500780b */ /* 0x000fc80003f3c200 */
[----:B------:R-:W-:-:S13]  /*03d0*/  PLOP3.LUT P0, PT, P0, P1, PT, 0xf8, 0x8f ;  /* 0x00000000008f781c */ /* 0x000fda0000703f70 */
[----:B------:R-:W-:Y:S05]  /*03e0*/  @P0 BRA `(.L_x_9) ;  /* 0x00000004004c0947 */ /* 0x000fea0003800000 */
[----:B------:R-:W-:-:S13]  /*03f0*/  LOP3.LUT P0, RZ, R5, 0x7fffffff, R7, 0xc8, !PT ;  /* 0x7fffffff05ff7812 */ /* 0x000fda000780c807 */
[----:B------:R-:W-:Y:S05]  /*0400*/  @!P0 BRA `(.L_x_10) ;  /* 0x00000004003c8947 */ /* 0x000fea0003800000 */
[C---:B------:R-:W-:Y:S02]  /*0410*/  FSETP.NEU.FTZ.AND P2, PT, |R0|.reuse, +INF , PT ;  /* 0x7f8000000000780b */ /* 0x040fe40003f5d200 */
[----:B------:R-:W-:Y:S02]  /*0420*/  FSETP.NEU.FTZ.AND P1, PT, |R3|, +INF , PT ;  /* 0x7f8000000300780b */ /* 0x000fe40003f3d200 */
[----:B------:R-:W-:-:S11]  /*0430*/  FSETP.NEU.FTZ.AND P0, PT, |R0|, +INF , PT ;  /* 0x7f8000000000780b */ /* 0x000fd60003f1d200 */
[----:B------:R-:W-:Y:S05]  /*0440*/  @!P1 BRA !P2, `(.L_x_10) ;  /* 0x00000004002c9947 */ /* 0x000fea0005000000 */
[----:B------:R-:W-:-:S04]  /*0450*/  LOP3.LUT P2, RZ, R7, 0x7fffffff, RZ, 0xc0, !PT ;  /* 0x7fffffff07ff7812 */ /* 0x000fc8000784c0ff */
[----:B------:R-:W-:-:S13]  /*0460*/  PLOP3.LUT P1, PT, P1, P2, PT, 0x2f, 0xf2 ;  /* 0x0000000000f2781c */ /* 0x000fda0000f24577 */
[----:B------:R-:W-:Y:S05]  /*0470*/  @P1 BRA `(.L_x_11) ;  /* 0x0000000400181947 */ /* 0x000fea0003800000 */
[----:B------:R-:W-:-:S04]  /*0480*/  LOP3.LUT P1, RZ, R5, 0x7fffffff, RZ, 0xc0, !PT ;  /* 0x7fffffff05ff7812 */ /* 0x000fc8000782c0ff */
[----:B------:R-:W-:-:S13]  /*0490*/  PLOP3.LUT P0, PT, P0, P1, PT, 0x2f, 0xf2 ;  /* 0x0000000000f2781c */ /* 0x000fda0000702577 */
[----:B------:R-:W-:Y:S05]  /*04a0*/  @P0 BRA `(.L_x_12) ;  /* 0x0000000400000947 */ /* 0x000fea0003800000 */
[----:B------:R-:W-:Y:S02]  /*04b0*/  ISETP.GE.AND P0, PT, R9, RZ, PT ;  /* 0x000000ff0900720c */ /* 0x000fe40003f06270 */
[----:B------:R-:W-:-:S11]  /*04c0*/  ISETP.GE.AND P1, PT, R10, RZ, PT ;  /* 0x000000ff0a00720c */ /* 0x000fd60003f26270 */
[----:B------:R-:W-:Y:S02]  /*04d0*/  @P0 IMAD.MOV.U32 R8, RZ, RZ, RZ ;  /* 0x000000ffff080224 */ /* 0x000fe400078e00ff */
[----:B------:R-:W-:Y:S01]  /*04e0*/  @!P0 FFMA R7, R0, 1.84467440737095516160e+19, RZ ;  /* 0x5f80000000078823 */ /* 0x000fe200000000ff */
[----:B------:R-:W-:Y:S02]  /*04f0*/  @!P0 IMAD.MOV.U32 R8, RZ, RZ, -0x40 ;  /* 0xffffffc0ff088424 */ /* 0x000fe400078e00ff */
[----:B------:R-:W-:Y:S02]  /*0500*/  @!P1 FFMA R5, R3, 1.84467440737095516160e+19, RZ ;  /* 0x5f80000003059823 */ /* 0x000fe400000000ff */
[----:B------:R-:W-:-:S07]  /*0510*/  @!P1 VIADD R8, R8, 0x40 ;  /* 0x0000004008089836 */ /* 0x000fce0000000000 */
.L_x_8:
[----:B------:R-:W-:Y:S01]  /*0520*/  LEA R0, R6, 0xc0800000, 0x17 ;  /* 0xc080000006007811 */ /* 0x000fe200078eb8ff */
[----:B------:R-:W-:Y:S01]  /*0530*/  VIADD R4, R4, 0xffffff81 ;  /* 0xffffff8104047836 */ /* 0x000fe20000000000 */
[----:B------:R-:W-:Y:S03]  /*0540*/  BSSY.RECONVERGENT B2, `(.L_x_13) ;  /* 0x0000035000027945 */ /* 0x000fe60003800200 */
[----:B------:R-:W-:Y:S02]  /*0550*/  IMAD.IADD R5, R5, 0x1, -R0 ;  /* 0x0000000105057824 */ /* 0x000fe400078e0a00 */
[----:B------:R-:W-:Y:S02]  /*0560*/  IMAD R0, R4, -0x800000, R7 ;  /* 0xff80000004007824 */ /* 0x000fe400078e0207 */
[----:B------:R-:W0:Y:S01]  /*0570*/  MUFU.RCP R3, R5 ;  /* 0x0000000500037308 */ /* 0x000e220000001000 */
[----:B------:R-:W-:-:S04]  /*0580*/  FADD.FTZ R9, -R5, -RZ ;  /* 0x800000ff05097221 */ /* 0x000fc80000010100 */
[----:B0-----:R-:W-:-:S04]  /*0590*/  FFMA R10, R3, R9, 1 ;  /* 0x3f800000030a7423 */ /* 0x001fc80000000009 */
[----:B------:R-:W-:-:S04]  /*05a0*/  FFMA R12, R3, R10, R3 ;  /* 0x0000000a030c7223 */ /* 0x000fc80000000003 */
[----:B------:R-:W-:-:S04]  /*05b0*/  FFMA R3, R0, R12, RZ ;  /* 0x0000000c00037223 */ /* 0x000fc800000000ff */
[----:B------:R-:W-:-:S04]  /*05c0*/  FFMA R10, R9, R3, R0 ;  /* 0x00000003090a7223 */ /* 0x000fc80000000000 */
[----:B------:R-:W-:Y:S01]  /*05d0*/  FFMA R11, R12, R10, R3 ;  /* 0x0000000a0c0b7223 */ /* 0x000fe20000000003 */
[----:B------:R-:W-:-:S03]  /*05e0*/  IADD3 R3, PT, PT, R4, 0x7f, -R6 ;  /* 0x0000007f04037810 */ /* 0x000fc60007ffe806 */
[----:B------:R-:W-:Y:S02]  /*05f0*/  FFMA R10, R9, R11, R0 ;  /* 0x0000000b090a7223 */ /* 0x000fe40000000000 */
[----:B------:R-:W-:Y:S02]  /*0600*/  IMAD.IADD R3, R3, 0x1, R8 ;  /* 0x0000000103037824 */ /* 0x000fe400078e0208 */
[----:B------:R-:W-:-:S05]  /*0610*/  FFMA R7, R12, R10, R11 ;  /* 0x0000000a0c077223 */ /* 0x000fca000000000b */
[----:B------:R-:W-:-:S04]  /*0620*/  SHF.R.U32.HI R0, RZ, 0x17, R7 ;  /* 0x00000017ff007819 */ /* 0x000fc80000011607 */
[----:B------:R-:W-:-:S05]  /*0630*/  LOP3.LUT R0, R0, 0xff, RZ, 0xc0, !PT ;  /* 0x000000ff00007812 */ /* 0x000fca00078ec0ff */
[----:B------:R-:W-:-:S04]  /*0640*/  IMAD.IADD R6, R0, 0x1, R3 ;  /* 0x0000000100067824 */ /* 0x000fc800078e0203 */
[----:B------:R-:W-:-:S05]  /*0650*/  VIADD R0, R6, 0xffffffff ;  /* 0xffffffff06007836 */ /* 0x000fca0000000000 */
[----:B------:R-:W-:-:S13]  /*0660*/  ISETP.GE.U32.AND P0, PT, R0, 0xfe, PT ;  /* 0x000000fe0000780c */ /* 0x000fda0003f06070 */
[----:B------:R-:W-:Y:S05]  /*0670*/  @!P0 BRA `(.L_x_14) ;  /* 0x0000000000808947 */ /* 0x000fea0003800000 */
[----:B------:R-:W-:-:S13]  /*0680*/  ISETP.GT.AND P0, PT, R6, 0xfe, PT ;  /* 0x000000fe0600780c */ /* 0x000fda0003f04270 */
[----:B------:R-:W-:Y:S05]  /*0690*/  @P0 BRA `(.L_x_15) ;  /* 0x00000000006c0947 */ /* 0x000fea0003800000 */
[----:B------:R-:W-:-:S13]  /*06a0*/  ISETP.GE.AND P0, PT, R6, 0x1, PT ;  /* 0x000000010600780c */ /* 0x000fda0003f06270 */
[----:B------:R-:W-:Y:S05]  /*06b0*/  @P0 BRA `(.L_x_16) ;  /* 0x0000000000740947 */ /* 0x000fea0003800000 */
[----:B------:R-:W-:Y:S02]  /*06c0*/  ISETP.GE.AND P0, PT, R6, -0x18, PT ;  /* 0xffffffe80600780c */ /* 0x000fe40003f06270 */
[----:B------:R-:W-:-:S11]  /*06d0*/  LOP3.LUT R7, R7, 0x80000000, RZ, 0xc0, !PT ;  /* 0x8000000007077812 */ /* 0x000fd600078ec0ff */
[----:B------:R-:W-:Y:S05]  /*06e0*/  @!P0 BRA `(.L_x_16) ;  /* 0x0000000000688947 */ /* 0x000fea0003800000 */
[-CC-:B------:R-:W-:Y:S01]  /*06f0*/  FFMA.RZ R0, R12, R10.reuse, R11.reuse ;  /* 0x0000000a0c007223 */ /* 0x180fe2000000c00b */
[----:B------:R-:W-:Y:S02]  /*0700*/  VIADD R5, R6, 0x20 ;  /* 0x0000002006057836 */ /* 0x000fe40000000000 */
[-CC-:B------:R-:W-:Y:S01]  /*0710*/  FFMA.RM R3, R12, R10.reuse, R11.reuse ;  /* 0x0000000a0c037223 */ /* 0x180fe2000000400b */
[----:B------:R-:W-:Y:S02]  /*0720*/  ISETP.NE.AND P2, PT, R6, RZ, PT ;  /* 0x000000ff0600720c */ /* 0x000fe40003f45270 */
[----:B------:R-:W-:Y:S01]  /*0730*/  LOP3.LUT R4, R0, 0x7fffff, RZ, 0xc0, !PT ;  /* 0x007fffff00047812 */ /* 0x000fe200078ec0ff */
[----:B------:R-:W-:Y:S01]  /*0740*/  FFMA.RP R0, R12, R10, R11 ;  /* 0x0000000a0c007223 */ /* 0x000fe2000000800b */
[----:B------:R-:W-:Y:S01]  /*0750*/  ISETP.NE.AND P1, PT, R6, RZ, PT ;  /* 0x000000ff0600720c */ /* 0x000fe20003f25270 */
[----:B------:R-:W-:Y:S01]  /*0760*/  IMAD.MOV R6, RZ, RZ, -R6 ;  /* 0x000000ffff067224 */ /* 0x000fe200078e0a06 */
[----:B------:R-:W-:-:S02]  /*0770*/  LOP3.LUT R4, R4, 0x800000, RZ, 0xfc, !PT ;  /* 0x0080000004047812 */ /* 0x000fc400078efcff */
[----:B------:R-:W-:Y:S02]  /*0780*/  FSETP.NEU.FTZ.AND P0, PT, R0, R3, PT ;  /* 0x000000030000720b */ /* 0x000fe40003f1d000 */
[----:B------:R-:W-:Y:S02]  /*0790*/  SHF.L.U32 R5, R4, R5, RZ ;  /* 0x0000000504057219 */ /* 0x000fe400000006ff */
[----:B------:R-:W-:Y:S02]  /*07a0*/  SEL R3, R6, RZ, P2 ;  /* 0x000000ff06037207 */ /* 0x000fe40001000000 */
[----:B------:R-:W-:Y:S02]  /*07b0*/  ISETP.NE.AND P1, PT, R5, RZ, P1 ;  /* 0x000000ff0500720c */ /* 0x000fe40000f25270 */
[----:B------:R-:W-:Y:S02]  /*07c0*/  SHF.R.U32.HI R3, RZ, R3, R4 ;  /* 0x00000003ff037219 */ /* 0x000fe40000011604 */
[----:B------:R-:W-:-:S02]  /*07d0*/  PLOP3.LUT P0, PT, P0, P1, PT, 0xf8, 0x8f ;  /* 0x00000000008f781c */ /* 0x000fc40000703f70 */
[----:B------:R-:W-:Y:S02]  /*07e0*/  SHF.R.U32.HI R5, RZ, 0x1, R3 ;  /* 0x00000001ff057819 */ /* 0x000fe40000011603 */
[----:B------:R-:W-:-:S04]  /*07f0*/  SEL R0, RZ, 0x1, !P0 ;  /* 0x00000001ff007807 */ /* 0x000fc80004000000 */
[----:B------:R-:W-:-:S04]  /*0800*/  LOP3.LUT R0, R0, 0x1, R5, 0xf8, !PT ;  /* 0x0000000100007812 */ /* 0x000fc800078ef805 */
[----:B------:R-:W-:-:S05]  /*0810*/  LOP3.LUT R0, R0, R3, RZ, 0xc0, !PT ;  /* 0x0000000300007212 */ /* 0x000fca00078ec0ff */
[----:B------:R-:W-:-:S05]  /*0820*/  IMAD.IADD R0, R5, 0x1, R0 ;  /* 0x0000000105007824 */ /* 0x000fca00078e0200 */
[----:B------:R-:W-:Y:S01]  /*0830*/  LOP3.LUT R7, R0, R7, RZ, 0xfc, !PT ;  /* 0x0000000700077212 */ /* 0x000fe200078efcff */
[----:B------:R-:W-:Y:S06]  /*0840*/  BRA `(.L_x_16) ;  /* 0x0000000000107947 */ /* 0x000fec0003800000 */
.L_x_15:
[----:B------:R-:W-:-:S04]  /*0850*/  LOP3.LUT R7, R7, 0x80000000, RZ, 0xc0, !PT ;  /* 0x8000000007077812 */ /* 0x000fc800078ec0ff */
[----:B------:R-:W-:Y:S01]  /*0860*/  LOP3.LUT R7, R7, 0x7f800000, RZ, 0xfc, !PT ;  /* 0x7f80000007077812 */ /* 0x000fe200078efcff */
[----:B------:R-:W-:Y:S06]  /*0870*/  BRA `(.L_x_16) ;  /* 0x0000000000047947 */ /* 0x000fec0003800000 */
.L_x_14:
[----:B------:R-:W-:-:S07]  /*0880*/  IMAD R7, R3, 0x800000, R7 ;  /* 0x0080000003077824 */ /* 0x000fce00078e0207 */
.L_x_16:
[----:B------:R-:W-:Y:S05]  /*0890*/  BSYNC.RECONVERGENT B2 ;  /* 0x0000000000027941 */ /* 0x000fea0003800200 */
.L_x_13:
[----:B------:R-:W-:Y:S05]  /*08a0*/  BRA `(.L_x_17) ;  /* 0x0000000000207947 */ /* 0x000fea0003800000 */
.L_x_12:
[----:B------:R-:W-:-:S04]  /*08b0*/  LOP3.LUT R7, R5, 0x80000000, R7, 0x48, !PT ;  /* 0x8000000005077812 */ /* 0x000fc800078e4807 */
[----:B------:R-:W-:Y:S01]  /*08c0*/  LOP3.LUT R7, R7, 0x7f800000, RZ, 0xfc, !PT ;  /* 0x7f80000007077812 */ /* 0x000fe200078efcff */
[----:B------:R-:W-:Y:S06]  /*08d0*/  BRA `(.L_x_17) ;  /* 0x0000000000147947 */ /* 0x000fec0003800000 */
.L_x_11:
[----:B------:R-:W-:Y:S01]  /*08e0*/  LOP3.LUT R7, R5, 0x80000000, R7, 0x48, !PT ;  /* 0x8000000005077812 */ /* 0x000fe200078e4807 */
[----:B------:R-:W-:Y:S06]  /*08f0*/  BRA `(.L_x_17) ;  /* 0x00000000000c7947 */ /* 0x000fec0003800000 */
.L_x_10:
[----:B------:R-:W0:Y:S01]  /*0900*/  MUFU.RSQ R7, -QNAN ;  /* 0xffc0000000077908 */ /* 0x000e220000001400 */
[----:B------:R-:W-:Y:S05]  /*0910*/  BRA `(.L_x_17) ;  /* 0x0000000000047947 */ /* 0x000fea0003800000 */
.L_x_9:
[----:B------:R-:W-:-:S07]  /*0920*/  FADD.FTZ R7, R0, R3 ;  /* 0x0000000300077221 */ /* 0x000fce0000010000 */
.L_x_17:
[----:B------:R-:W-:Y:S05]  /*0930*/  BSYNC.RECONVERGENT B1 ;  /* 0x0000000000017941 */ /* 0x000fea0003800200 */
.L_x_7:
[----:B------:R-:W-:-:S04]  /*0940*/  IMAD.MOV.U32 R3, RZ, RZ, 0x0 ;  /* 0x00000000ff037424 */ /* 0x000fc800078e00ff */
[----:B0-----:R-:W-:Y:S05]  /*0950*/  RET.REL.NODEC R2 `(_Z10histogramaPKfffmmmPj) ;  /* 0xfffffff402a87950 */ /* 0x001fea0003c3ffff */
.L_x_18:
        /* <DEDUP_REMOVED lines=10> */
.L_x_40:


//--------------------- .text._Z15calculateMinMaxPKfS0_PfS1_mm --------------------------
	.section	.text._Z15calculateMinMaxPKfS0_PfS1_mm,"ax",@progbits
	.align	128
        .global         _Z15calculateMinMaxPKfS0_PfS1_mm
        .type           _Z15calculateMinMaxPKfS0_PfS1_mm,@function
        .size           _Z15calculateMinMaxPKfS0_PfS1_mm,(.L_x_43 - _Z15calculateMinMaxPKfS0_PfS1_mm)
        .other          _Z15calculateMinMaxPKfS0_PfS1_mm,@"STO_CUDA_ENTRY STV_DEFAULT"
_Z15calculateMinMaxPKfS0_PfS1_mm:
.text._Z15calculateMinMaxPKfS0_PfS1_mm:
[----:B------:R-:W-:Y:S01]  /*0000*/  LDC R1, c[0x0][0x37c] ;  /* 0x0000df00ff017b82 */ /* 0x000fe20000000800 */
[----:B------:R-:W0:Y:S07]  /*0010*/  S2R R8, SR_TID.Y ;  /* 0x0000000000087919 */ /* 0x000e2e0000002200 */
[----:B------:R-:W1:Y:S01]  /*0020*/  S2UR UR7, SR_CTAID.X ;  /* 0x00000000000779c3 */ /* 0x000e620000002500 */
[----:B------:R-:W2:Y:S01]  /*0030*/  LDCU.128 UR8, c[0x0][0x3a0] ;  /* 0x00007400ff0877ac */ /* 0x000ea20008000c00 */
[----:B------:R-:W0:Y:S01]  /*0040*/  S2R R0, SR_CTAID.Y ;  /* 0x0000000000007919 */ /* 0x000e220000002600 */
[----:B------:R-:W1:Y:S05]  /*0050*/  S2R R9, SR_TID.X ;  /* 0x0000000000097919 */ /* 0x000e6a0000002100 */
[----:B------:R-:W1:Y:S01]  /*0060*/  LDC R6, c[0x0][0x360] ;  /* 0x0000d800ff067b82 */ /* 0x000e620000000800 */
[----:B------:R-:W0:Y:S02]  /*0070*/  LDCU UR4, c[0x0][0x364] ;  /* 0x00006c80ff0477ac */ /* 0x000e240008000800 */
[----:B0-----:R-:W-:-:S02]  /*0080*/  IMAD R7, R0, UR4, R8 ;  /* 0x0000000400077c24 */ /* 0x001fc4000f8e0208 */
[----:B-1----:R-:W-:-:S03]  /*0090*/  IMAD R6, R6, UR7, R9 ;  /* 0x0000000706067c24 */ /* 0x002fc6000f8e0209 */
[----:B--2---:R-:W-:Y:S02]  /*00a0*/  ISETP.GE.U32.AND P0, PT, R7, UR8, PT ;  /* 0x0000000807007c0c */ /* 0x004fe4000bf06070 */
[----:B------:R-:W-:Y:S02]  /*00b0*/  ISETP.GE.U32.AND P1, PT, R6, UR10, PT ;  /* 0x0000000a06007c0c */ /* 0x000fe4000bf26070 */
[----:B------:R-:W-:Y:S02]  /*00c0*/  SHF.R.S32.HI R2, RZ, 0x1f, R6 ;  /* 0x0000001fff027819 */ /* 0x000fe40000011406 */
[----:B------:R-:W-:-:S04]  /*00d0*/  ISETP.GE.U32.AND.EX P0, PT, RZ, UR9, PT, P0 ;  /* 0x00000009ff007c0c */ /* 0x000fc8000bf06100 */
[----:B------:R-:W-:-:S13]  /*00e0*/  ISETP.GE.U32.OR.EX P0, PT, R2, UR11, P0, P1 ;  /* 0x0000000b02007c0c */ /* 0x000fda0008706510 */
[----:B------:R-:W-:Y:S05]  /*00f0*/  @P0 EXIT ;  /* 0x000000000000094d */ /* 0x000fea0003800000 */
[----:B------:R-:W0:Y:S01]  /*0100*/  LDC.64 R2, c[0x0][0x380] ;  /* 0x0000e000ff027b82 */ /* 0x000e220000000a00 */
[----:B------:R-:W1:Y:S01]  /*0110*/  LDCU.64 UR8, c[0x0][0x358] ;  /* 0x00006b00ff0877ac */ /* 0x000e620008000a00 */
[----:B------:R-:W-:-:S06]  /*0120*/  IMAD R7, R7, UR10, R6 ;  /* 0x0000000a07077c24 */ /* 0x000fcc000f8e0206 */
[----:B------:R-:W2:Y:S01]  /*0130*/  LDC.64 R4, c[0x0][0x388] ;  /* 0x0000e200ff047b82 */ /* 0x000ea20000000a00 */
[----:B0-----:R-:W-:-:S04]  /*0140*/  IMAD.WIDE R2, R7, 0x4, R2 ;  /* 0x0000000407027825 */ /* 0x001fc800078e0202 */
[----:B--2---:R-:W-:Y:S02]  /*0150*/  IMAD.WIDE R4, R7, 0x4, R4 ;  /* 0x0000000407047825 */ /* 0x004fe400078e0204 */
[----:B-1----:R0:W2:Y:S04]  /*0160*/  LDG.E R7, desc[UR8][R2.64] ;  /* 0x0000000802077981 */ /* 0x0020a8000c1e1900 */
[----:B------:R-:W3:Y:S01]  /*0170*/  LDG.E R4, desc[UR8][R4.64] ;  /* 0x0000000804047981 */ /* 0x000ee2000c1e1900 */
[----:B------:R-:W1:Y:S01]  /*0180*/  S2UR UR6, SR_CgaCtaId ;  /* 0x00000000000679c3 */ /* 0x000e620000008800 */
[----:B------:R-:W-:Y:S01]  /*0190*/  UMOV UR4, 0x400 ;  /* 0x0000040000047882 */ /* 0x000fe20000000000 */
[----:B------:R-:W-:Y:S01]  /*01a0*/  IMAD R6, R9, 0x20, R8 ;  /* 0x0000002009067824 */ /* 0x000fe200078e0208 */
[----:B------:R-:W-:Y:S01]  /*01b0*/  UIADD3 UR5, UPT, UPT, UR4, 0x1000, URZ ;  /* 0x0000100004057890 */ /* 0x000fe2000fffe0ff */
[----:B------:R-:W-:Y:S03]  /*01c0*/  BSSY.RECONVERGENT B0, `(.L_x_19) ;  /* 0x0000018000007945 */ /* 0x000fe60003800200 */
[----:B------:R-:W-:-:S02]  /*01d0*/  ISETP.GT.U32.AND P5, PT, R6, 0x1ff, PT ;  /* 0x000001ff0600780c */ /* 0x000fc40003fa4070 */
[C---:B------:R-:W-:Y:S02]  /*01e0*/  ISETP.GT.U32.AND P6, PT, R6.reuse, 0xff, PT ;  /* 0x000000ff0600780c */ /* 0x040fe40003fc4070 */
[C---:B------:R-:W-:Y:S02]  /*01f0*/  ISETP.GT.U32.AND P0, PT, R6.reuse, 0x7f, PT ;  /* 0x0000007f0600780c */ /* 0x040fe40003f04070 */
[C---:B------:R-:W-:Y:S02]  /*0200*/  ISETP.GT.U32.AND P1, PT, R6.reuse, 0x3f, PT ;  /* 0x0000003f0600780c */ /* 0x040fe40003f24070 */
[C---:B------:R-:W-:Y:S02]  /*0210*/  ISETP.GT.U32.AND P2, PT, R6.reuse, 0x1f, PT ;  /* 0x0000001f0600780c */ /* 0x040fe40003f44070 */
[C---:B------:R-:W-:Y:S02]  /*0220*/  ISETP.GT.U32.AND P3, PT, R6.reuse, 0xf, PT ;  /* 0x0000000f0600780c */ /* 0x040fe40003f64070 */
[----:B------:R-:W-:Y:S01]  /*0230*/  ISETP.GT.U32.AND P4, PT, R6, 0x7, PT ;  /* 0x000000070600780c */ /* 0x000fe20003f84070 */
[----:B-1----:R-:W-:-:S02]  /*0240*/  ULEA UR5, UR6, UR5, 0x18 ;  /* 0x0000000506057291 */ /* 0x002fc4000f8ec0ff */
[----:B------:R-:W-:-:S04]  /*0250*/  ULEA UR4, UR6, UR4, 0x18 ;  /* 0x0000000406047291 */ /* 0x000fc8000f8ec0ff */
[C---:B0-----:R-:W-:Y:S02]  /*0260*/  LEA R2, R6.reuse, UR5, 0x2 ;  /* 0x0000000506027c11 */ /* 0x041fe4000f8e10ff */
[----:B------:R-:W-:-:S03]  /*0270*/  LEA R3, R6, UR4, 0x2 ;  /* 0x0000000406037c11 */ /* 0x000fc6000f8e10ff */
[----:B--2---:R0:W-:Y:S04]  /*0280*/  STS [R2], R7 ;  /* 0x0000000702007388 */ /* 0x0041e80000000800 */
[----:B---3--:R0:W-:Y:S01]  /*0290*/  STS [R3], R4 ;  /* 0x0000000403007388 */ /* 0x0081e20000000800 */
[----:B------:R-:W-:Y:S06]  /*02a0*/  BAR.SYNC.DEFER_BLOCKING 0x0 ;  /* 0x0000000000007b1d */ /* 0x000fec0000010000 */
[----:B------:R-:W-:Y:S05]  /*02b0*/  @P5 BRA `(.L_x_20) ;  /* 0x0000000000205947 */ /* 0x000fea0003800000 */
[----:B0-----:R-:W-:Y:S04]  /*02c0*/  LDS R4, [R2] ;  /* 0x0000000002047984 */ /* 0x001fe80000000800 */
[----:B------:R-:W0:Y:S02]  /*02d0*/  LDS R5, [R2+0x800] ;  /* 0x0008000002057984 */ /* 0x000e240000000800 */
[----:B0-----:R-:W-:-:S13]  /*02e0*/  FSETP.GT.AND P5, PT, R4, R5, PT ;  /* 0x000000050400720b */ /* 0x001fda0003fa4000 */
[----:B------:R-:W-:Y:S04]  /*02f0*/  @P5 STS [R2], R5 ;  /* 0x0000000502005388 */ /* 0x000fe80000000800 */
[----:B------:R-:W-:Y:S04]  /*0300*/  LDS R4, [R3] ;  /* 0x0000000003047984 */ /* 0x000fe80000000800 */
[----:B------:R-:W0:Y:S02]  /*0310*/  LDS R7, [R3+0x800] ;  /* 0x0008000003077984 */ /* 0x000e240000000800 */
[----:B0-----:R-:W-:-:S13]  /*0320*/  FSETP.GEU.AND P5, PT, R4, R7, PT ;  /* 0x000000070400720b */ /* 0x001fda0003fae000 */
[----:B------:R1:W-:Y:S02]  /*0330*/  @!P5 STS [R3], R7 ;  /* 0x000000070300d388 */ /* 0x0003e40000000800 */
.L_x_20:
[----:B------:R-:W-:Y:S05]  /*0340*/  BSYNC.RECONVERGENT B0 ;  /* 0x0000000000007941 */ /* 0x000fea0003800200 */
.L_x_19:
[----:B------:R-:W-:Y:S01]  /*0350*/  BAR.SYNC.DEFER_BLOCKING 0x0 ;  /* 0x0000000000007b1d */ /* 0x000fe20000010000 */
[----:B------:R-:W-:-:S05]  /*0360*/  ISETP.GT.U32.AND P5, PT, R6, 0x3, PT ;  /* 0x000000030600780c */ /* 0x000fca0003fa4070 */
[----:B------:R-:W-:Y:S04]  /*0370*/  BSSY.RECONVERGENT B0, `(.L_x_21) ;  /* 0x000000a000007945 */ /* 0x000fe80003800200 */
[----:B------:R-:W-:Y:S05]  /*0380*/  @P6 BRA `(.L_x_22) ;  /* 0x0000000000206947 */ /* 0x000fea0003800000 */
[----:B0-----:R-:W-:Y:S04]  /*0390*/  LDS R4, [R2] ;  /* 0x0000000002047984 */ /* 0x001fe80000000800 */
[----:B------:R-:W0:Y:S02]  /*03a0*/  LDS R5, [R2+0x400] ;  /* 0x0004000002057984 */ /* 0x000e240000000800 */
[----:B0-----:R-:W-:-:S13]  /*03b0*/  FSETP.GT.AND P6, PT, R4, R5, PT ;  /* 0x000000050400720b */ /* 0x001fda0003fc4000 */
[----:B------:R-:W-:Y:S04]  /*03c0*/  @P6 STS [R2], R5 ;  /* 0x0000000502006388 */ /* 0x000fe80000000800 */
[----:B------:R-:W-:Y:S04]  /*03d0*/  LDS R4, [R3] ;  /* 0x0000000003047984 */ /* 0x000fe80000000800 */
[----:B-1----:R-:W0:Y:S02]  /*03e0*/  LDS R7, [R3+0x400] ;  /* 0x0004000003077984 */ /* 0x002e240000000800 */
[----:B0-----:R-:W-:-:S13]  /*03f0*/  FSETP.GEU.AND P6, PT, R4, R7, PT ;  /* 0x000000070400720b */ /* 0x001fda0003fce000 */
[----:B------:R2:W-:Y:S02]  /*0400*/  @!P6 STS [R3], R7 ;  /* 0x000000070300e388 */ /* 0x0005e40000000800 */
.L_x_22:
[----:B------:R-:W-:Y:S05]  /*0410*/  BSYNC.RECONVERGENT B0 ;  /* 0x0000000000007941 */ /* 0x000fea0003800200 */
.L_x_21:
        /* <DEDUP_REMOVED lines=9> */
[----:B-12---:R-:W0:Y:S02]  /*04b0*/  LDS R7, [R3+0x200] ;  /* 0x0002000003077984 */ /* 0x006e240000000800 */
[----:B0-----:R-:W-:-:S13]  /*04c0*/  FSETP.GEU.AND P0, PT, R4, R7, PT ;  /* 0x000000070400720b */ /* 0x001fda0003f0e000 */
[----:B------:R3:W-:Y:S02]  /*04d0*/  @!P0 STS [R3], R7 ;  /* 0x0000000703008388 */ /* 0x0007e40000000800 */
.L_x_24:
[----:B------:R-:W-:Y:S05]  /*04e0*/  BSYNC.RECONVERGENT B0 ;  /* 0x0000000000007941 */ /* 0x000fea0003800200 */
.L_x_23:
[----:B------:R-:W-:Y:S01]  /*04f0*/  BAR.SYNC.DEFER_BLOCKING 0x0 ;  /* 0x0000000000007b1d */ /* 0x000fe20000010000 */
[----:B------:R-:W-:-:S05]  /*0500*/  ISETP.NE.AND P0, PT, R6, RZ, PT ;  /* 0x000000ff0600720c */ /* 0x000fca0003f05270 */
[----:B------:R-:W-:Y:S04]  /*0510*/  BSSY.RECONVERGENT B0, `(.L_x_25) ;  /* 0x000000a000007945 */ /* 0x000fe80003800200 */
        /* <DEDUP_REMOVED lines=9> */
.L_x_26:
[----:B------:R-:W-:Y:S05]  /*05b0*/  BSYNC.RECONVERGENT B0 ;  /* 0x0000000000007941 */ /* 0x000fea0003800200 */
.L_x_25:
[----:B------:R-:W-:Y:S06]  /*05c0*/  BAR.SYNC.DEFER_BLOCKING 0x0 ;  /* 0x0000000000007b1d */ /* 0x000fec0000010000 */
[----:B------:R-:W-:Y:S04]  /*05d0*/  BSSY.RECONVERGENT B0, `(.L_x_27) ;  /* 0x000000a000007945 */ /* 0x000fe80003800200 */
[----:B------:R-:W-:Y:S05]  /*05e0*/  @P2 BRA `(.L_x_28) ;  /* 0x0000000000202947 */ /* 0x000fea0003800000 */
[----:B0-----:R-:W-:Y:S04]  /*05f0*/  LDS R4, [R2] ;  /* 0x0000000002047984 */ /* 0x001fe80000000800 */
[----:B------:R-:W0:Y:S02]  /*0600*/  LDS R5, [R2+0x80] ;  /* 0x0000800002057984 */ /* 0x000e240000000800 */
[----:B0-----:R-:W-:-:S13]  /*0610*/  FSETP.GT.AND P1, PT, R4, R5, PT ;  /* 0x000000050400720b */ /* 0x001fda0003f24000 */
[----:B------:R-:W-:Y:S04]  /*0620*/  @P1 STS [R2], R5 ;  /* 0x0000000502001388 */ /* 0x000fe80000000800 */
[----:B------:R-:W-:Y:S04]  /*0630*/  LDS R4, [R3] ;  /* 0x0000000003047984 */ /* 0x000fe80000000800 */
[----:B----4-:R-:W0:Y:S02]  /*0640*/  LDS R6, [R3+0x80] ;  /* 0x0000800003067984 */ /* 0x010e240000000800 */
[----:B0-----:R-:W-:-:S13]  /*0650*/  FSETP.GEU.AND P1, PT, R4, R6, PT ;  /* 0x000000060400720b */ /* 0x001fda0003f2e000 */
[----:B------:R0:W-:Y:S02]  /*0660*/  @!P1 STS [R3], R6 ;  /* 0x0000000603009388 */ /* 0x0001e40000000800 */
.L_x_28:
[----:B------:R-:W-:Y:S05]  /*0670*/  BSYNC.RECONVERGENT B0 ;  /* 0x0000000000007941 */ /* 0x000fea0003800200 */
.L_x_27:
        /* <DEDUP_REMOVED lines=11> */
.L_x_30:
[----:B------:R-:W-:Y:S05]  /*0730*/  BSYNC.RECONVERGENT B0 ;  /* 0x0000000000007941 */ /* 0x000fea0003800200 */
.L_x_29:
        /* <DEDUP_REMOVED lines=11> */
.L_x_32:
[----:B------:R-:W-:Y:S05]  /*07f0*/  BSYNC.RECONVERGENT B0 ;  /* 0x0000000000007941 */ /* 0x000fea0003800200 */
.L_x_31:
        /* <DEDUP_REMOVED lines=11> */
.L_x_34:
[----:B------:R-:W-:Y:S05]  /*08b0*/  BSYNC.RECONVERGENT B0 ;  /* 0x0000000000007941 */ /* 0x000fea0003800200 */
.L_x_33:
        /* <DEDUP_REMOVED lines=11> */
.L_x_36:
[----:B------:R-:W-:Y:S05]  /*0970*/  BSYNC.RECONVERGENT B0 ;  /* 0x0000000000007941 */ /* 0x000fea0003800200 */
.L_x_35:
[----:B------:R-:W-:Y:S06]  /*0980*/  BAR.SYNC.DEFER_BLOCKING 0x0 ;  /* 0x0000000000007b1d */ /* 0x000fec0000010000 */
[----:B------:R-:W-:Y:S04]  /*0990*/  BSSY.RECONVERGENT B0, `(.L_x_37) ;  /* 0x000000a000007945 */ /* 0x000fe80003800200 */
[----:B------:R-:W-:Y:S05]  /*09a0*/  @P0 BRA `(.L_x_38) ;  /* 0x0000000000200947 */ /* 0x000fea0003800000 */
[----:B0-----:R-:W-:Y:S04]  /*09b0*/  LDS R4, [R2] ;  /* 0x0000000002047984 */ /* 0x001fe80000000800 */
[----:B------:R-:W0:Y:S02]  /*09c0*/  LDS R5, [UR4+0x1004] ;  /* 0x00100404ff057984 */ /* 0x000e240008000800 */
[----:B0-----:R-:W-:-:S13]  /*09d0*/  FSETP.GT.AND P1, PT, R4, R5, PT ;  /* 0x000000050400720b */ /* 0x001fda0003f24000 */
[----:B------:R-:W-:Y:S04]  /*09e0*/  @P1 STS [R2], R5 ;  /* 0x0000000502001388 */ /* 0x000fe80000000800 */
[----:B------:R-:W-:Y:S04]  /*09f0*/  LDS R4, [R3] ;  /* 0x0000000003047984 */ /* 0x000fe80000000800 */
[----:B----4-:R-:W0:Y:S02]  /*0a00*/  LDS R6, [UR4+0x4] ;  /* 0x00000404ff067984 */ /* 0x010e240008000800 */
[----:B0-----:R-:W-:-:S13]  /*0a10*/  FSETP.GEU.AND P1, PT, R4, R6, PT ;  /* 0x000000060400720b */ /* 0x001fda0003f2e000 */
[----:B------:R0:W-:Y:S02]  /*0a20*/  @!P1 STS [R3], R6 ;  /* 0x0000000603009388 */ /* 0x0001e40000000800 */
.L_x_38:
[----:B------:R-:W-:Y:S05]  /*0a30*/  BSYNC.RECONVERGENT B0 ;  /* 0x0000000000007941 */ /* 0x000fea0003800200 */
.L_x_37:
[----:B------:R-:W-:Y:S06]  /*0a40*/  BAR.SYNC.DEFER_BLOCKING 0x0 ;  /* 0x0000000000007b1d */ /* 0x000fec0000010000 */
[----:B------:R-:W-:Y:S05]  /*0a50*/  @P0 EXIT ;  /* 0x000000000000094d */ /* 0x000fea0003800000 */
[----:B------:R-:W5:Y:S01]  /*0a60*/  LDC R9, c[0x0][0x370] ;  /* 0x0000dc00ff097b82 */ /* 0x000f620000000800 */
[----:B0123--:R-:W0:Y:S07]  /*0a70*/  LDS R7, [UR4+0x1000] ;  /* 0x00100004ff077984 */ /* 0x00fe2e0008000800 */
[----:B----4-:R-:W1:Y:S08]  /*0a80*/  LDC.64 R2, c[0x0][0x390] ;  /* 0x0000e400ff027b82 */ /* 0x010e700000000a00 */
[----:B------:R-:W2:Y:S01]  /*0a90*/  LDC.64 R4, c[0x0][0x398] ;  /* 0x0000e600ff047b82 */ /* 0x000ea20000000a00 */
[----:B-----5:R-:W-:-:S04]  /*0aa0*/  IMAD R9, R0, R9, UR7 ;  /* 0x0000000700097e24 */ /* 0x020fc8000f8e0209 */
[----:B-1----:R-:W-:-:S05]  /*0ab0*/  IMAD.WIDE.U32 R2, R9, 0x4, R2 ;  /* 0x0000000409027825 */ /* 0x002fca00078e0002 */
[----:B------:R-:W0:Y:S01]  /*0ac0*/  LDG.E R0, desc[UR8][R2.64] ;  /* 0x0000000802007981 */ /* 0x000e22000c1e1900 */
[----:B--2---:R-:W-:-:S03]  /*0ad0*/  IMAD.WIDE.U32 R4, R9, 0x4, R4 ;  /* 0x0000000409047825 */ /* 0x004fc600078e0004 */
[----:B------:R-:W1:Y:S01]  /*0ae0*/  LDS R9, [UR4] ;  /* 0x00000004ff097984 */ /* 0x000e620008000800 */
[----:B0-----:R-:W-:-:S13]  /*0af0*/  FSETP.GEU.AND P0, PT, R7, R0, PT ;  /* 0x000000000700720b */ /* 0x001fda0003f0e000 */
[----:B------:R0:W-:Y:S04]  /*0b00*/  @!P0 STG.E desc[UR8][R2.64], R7 ;  /* 0x0000000702008986 */ /* 0x0001e8000c101908 */
[----:B------:R-:W1:Y:S02]  /*0b10*/  LDG.E R0, desc[UR8][R4.64] ;  /* 0x0000000804007981 */ /* 0x000e64000c1e1900 */
[----:B-1----:R-:W-:-:S13]  /*0b20*/  FSETP.GT.AND P0, PT, R9, R0, PT ;  /* 0x000000000900720b */ /* 0x002fda0003f04000 */
[----:B0-----:R-:W-:Y:S05]  /*0b30*/  @!P0 EXIT ;  /* 0x000000000000894d */ /* 0x001fea0003800000 */
[----:B------:R-:W-:Y:S01]  /*0b40*/  STG.E desc[UR8][R4.64], R9 ;  /* 0x0000000904007986 */ /* 0x000fe2000c101908 */
[----:B------:R-:W-:Y:S05]  /*0b50*/  EXIT ;  /* 0x000000000000794d */ /* 0x000fea0003800000 */
.L_x_39:
        /* <DEDUP_REMOVED lines=10> */
.L_x_43:


//--------------------- .nv.shared._Z13exclusiveScanPjm --------------------------
	.section	.nv.shared._Z13exclusiveScanPjm,"aw",@nobits
	.sectionflags	@""
	.align	4
.nv.shared._Z13exclusiveScanPjm:
	.zero		9216


//--------------------- .nv.shared.reserved.0     --------------------------
	.section	.nv.shared.reserved.0,"aw",@nobits
	.weak		__nv_reservedSMEM_offset_0_alias
	.size		__nv_reservedSMEM_offset_0_alias, 0, 64
	.other		__nv_reservedSMEM_offset_0_alias,@"STO_CUDA_RESERVED_SHARED STV_DEFAULT"
__nv_reservedSMEM_offset_0_alias:
	.zero		0
	.zero		64


//--------------------- .nv.shared._Z15calculateMinMaxPKfS0_PfS1_mm --------------------------
	.section	.nv.shared._Z15calculateMinMaxPKfS0_PfS1_mm,"aw",@nobits
	.sectionflags	@""
	.align	4
.nv.shared._Z15calculateMinMaxPKfS0_PfS1_mm:
	.zero		9216


//--------------------- .nv.constant0._Z13exclusiveScanPjm --------------------------
	.section	.nv.constant0._Z13exclusiveScanPjm,"a",@progbits
	.sectionflags	@""
	.align	4
.nv.constant0._Z13exclusiveScanPjm:
	.zero		912


//--------------------- .nv.constant0._Z10histogramaPKfffmmmPj --------------------------
	.section	.nv.constant0._Z10histogramaPKfffmmmPj,"a",@progbits
	.sectionflags	@""
	.align	4
.nv.constant0._Z10histogramaPKfffmmmPj:
	.zero		944


//--------------------- .nv.constant0._Z15calculateMinMaxPKfS0_PfS1_mm --------------------------
	.section	.nv.constant0._Z15calculateMinMaxPKfS0_PfS1_mm,"a",@progbits
	.sectionflags	@""
	.align	4
.nv.constant0._Z15calculateMinMaxPKfS0_PfS1_mm:
	.zero		944


//--------------------- SYMBOLS --------------------------

	.type		.nv.reservedSmem.offset0,@object
	.size		.nv.reservedSmem.offset0,0x4
	.type		.nv.reservedSmem.cap,@object
	.size		.nv.reservedSmem.cap,0x4
